	.target	sm_100a

	.elftype	@"ET_EXEC"


//--------------------- .note.nv.tkinfo           --------------------------
	.section	.note.nv.tkinfo,"",@"SHT_NOTE"
	.sectionflags	@"SHF_NOTE_NV_TKINFO"
	.tkinfo
        /*0018*/ 	.word	0x00000002
        /*0030*/ 	.string	""
        /*0030*/ 	.string	"ptxas"
        /*0030*/ 	.string	"Cuda compilation tools, release 13.0, V13.0.88"
        /*0030*/ 	.string	"Build cuda_13.0.r13.0/compiler.36424714_0"
        /*0030*/ 	.string	"-arch sm_100a -m 64 "



//--------------------- .note.nv.cuinfo           --------------------------
	.section	.note.nv.cuinfo,"",@"SHT_NOTE"
	.sectionflags	@"SHF_NOTE_NV_CUINFO"
        /*0018*/ 	.short	0x0002
        /*001a*/ 	.short	0x0064
        /*001c*/ 	.short	0x0082
	.zero		2


//--------------------- .nv.info                  --------------------------
	.section	.nv.info,"",@"SHT_CUDA_INFO"
	.align	4


	//----- nvinfo : EIATTR_REGCOUNT
	.align		4
        /*0000*/ 	.byte	0x04, 0x2f
        /*0002*/ 	.short	(.L_19 - .L_18)
	.align		4
.L_18:
        /*0004*/ 	.word	index@(_ZN7cutlass13device_kernelINS_4gemm6kernel13GemmUniversalIN4cute5tupleIJiiiiEEENS1_10collective13CollectiveMmaINS1_35MainloopSm100TmaUmmaWarpSpecializedILi4ELi2ELi4ENS5_IJNS4_1CILi1EEENSA_ILi4EEESB_EEEEENS5_IJNSA_ILi128EEESF_NSA_ILi64EEEEEENS_6half_tENS5_IJlSB_lEEESI_NS5_IJSB_llEEENS4_8TiledMMAINS4_8MMA_AtomIJNS4_20SM100_MMA_F16BF16_SSISI_SI_fLi128ELi128ELNS4_4UMMA5MajorE0ELSP_1ELNSO_7ScaleInE0ELSQ_0EEEEEENS4_6LayoutINS5_IJSB_SB_SB_EEENS5_IJNSA_ILi0EEESV_SV_EEEEENS5_IJNS4_10UnderscoreESY_SY_EEEEENS4_23SM90_TMA_LOAD_MULTICASTENS4_14ComposedLayoutINS4_7SwizzleILi3ELi4ELi3EEENS4_18smem_ptr_flag_bitsILi16EEENST_INS5_IJNSA_ILi8EEESG_EEENS5_IJSG_SB_EEEEEEEvNS4_8identityENS4_13SM90_TMA_LOADENS12_IS14_S16_NST_INS5_IJSG_S17_EEENS5_IJSB_SG_EEEEEEEvS1C_EENS_8epilogue10collective18CollectiveEpilogueINS1J_23Sm100TmaWarpSpecializedILi4ELi2ELi32ELb1ELb0EEEJSH_NS5_IJNST_ISF_SB_EENST_INSA_ILi32EEESB_EEEEESI_SJ_SI_SJ_NS1J_6fusion15FusionCallbacksIS1N_NS1S_17LinearCombinationISI_fSI_fLNS_15FloatRoundStyleE2EEESH_S1R_JEEENS4_5SM1004TMEM4LOAD26SM100_TMEM_LOAD_32dp32b32xES1D_NS12_INS13_ILi2ELi4ELi3EEES16_NST_INS5_IJS17_S1P_EEENS5_IJS1P_SB_EEEEEEENS4_39AutoVectorizingCopyWithAssumedAlignmentILi128EEENS4_14SM90_TMA_STOREES26_S28_S28_EEEvvEEEEvNT_6ParamsE)
        /*0008*/ 	.word	0x00000076


	//----- nvinfo : EIATTR_FRAME_SIZE
	.align		4
.L_19:
        /*000c*/ 	.byte	0x04, 0x11
        /*000e*/ 	.short	(.L_21 - .L_20)
	.align		4
.L_20:
        /*0010*/ 	.word	index@($__internal_2_$__cuda_sm10x_tcgen05_guardrail_trap_unallocated_columns_being_dealloced)
        /*0014*/ 	.word	0x00000000


	//----- nvinfo : EIATTR_FRAME_SIZE
	.align		4
.L_21:
        /*0018*/ 	.byte	0x04, 0x11
        /*001a*/ 	.short	(.L_23 - .L_22)
	.align		4
.L_22:
        /*001c*/ 	.word	index@($__internal_1_$__cuda_sm10x_tcgen05_guardrail_trap_phase_invalid_during_alloc)
        /*0020*/ 	.word	0x00000000


	//----- nvinfo : EIATTR_FRAME_SIZE
	.align		4
.L_23:
        /*0024*/ 	.byte	0x04, 0x11
        /*0026*/ 	.short	(.L_25 - .L_24)
	.align		4
.L_24:
        /*0028*/ 	.word	index@($__internal_0_$__cuda_sm10x_tcgen05_guardrail_trap_col_being_dealloced_not_returned_by_alloc)
        /*002c*/ 	.word	0x00000000


	//----- nvinfo : EIATTR_FRAME_SIZE
	.align		4
.L_25:
        /*0030*/ 	.byte	0x04, 0x11
        /*0032*/ 	.short	(.L_27 - .L_26)
	.align		4
.L_26:
        /*0034*/ 	.word	index@(_ZN7cutlass13device_kernelINS_4gemm6kernel13GemmUniversalIN4cute5tupleIJiiiiEEENS1_10collective13CollectiveMmaINS1_35MainloopSm100TmaUmmaWarpSpecializedILi4ELi2ELi4ENS5_IJNS4_1CILi1EEENSA_ILi4EEESB_EEEEENS5_IJNSA_ILi128EEESF_NSA_ILi64EEEEEENS_6half_tENS5_IJlSB_lEEESI_NS5_IJSB_llEEENS4_8TiledMMAINS4_8MMA_AtomIJNS4_20SM100_MMA_F16BF16_SSISI_SI_fLi128ELi128ELNS4_4UMMA5MajorE0ELSP_1ELNSO_7ScaleInE0ELSQ_0EEEEEENS4_6LayoutINS5_IJSB_SB_SB_EEENS5_IJNSA_ILi0EEESV_SV_EEEEENS5_IJNS4_10UnderscoreESY_SY_EEEEENS4_23SM90_TMA_LOAD_MULTICASTENS4_14ComposedLayoutINS4_7SwizzleILi3ELi4ELi3EEENS4_18smem_ptr_flag_bitsILi16EEENST_INS5_IJNSA_ILi8EEESG_EEENS5_IJSG_SB_EEEEEEEvNS4_8identityENS4_13SM90_TMA_LOADENS12_IS14_S16_NST_INS5_IJSG_S17_EEENS5_IJSB_SG_EEEEEEEvS1C_EENS_8epilogue10collective18CollectiveEpilogueINS1J_23Sm100TmaWarpSpecializedILi4ELi2ELi32ELb1ELb0EEEJSH_NS5_IJNST_ISF_SB_EENST_INSA_ILi32EEESB_EEEEESI_SJ_SI_SJ_NS1J_6fusion15FusionCallbacksIS1N_NS1S_17LinearCombinationISI_fSI_fLNS_15FloatRoundStyleE2EEESH_S1R_JEEENS4_5SM1004TMEM4LOAD26SM100_TMEM_LOAD_32dp32b32xES1D_NS12_INS13_ILi2ELi4ELi3EEES16_NST_INS5_IJS17_S1P_EEENS5_IJS1P_SB_EEEEEEENS4_39AutoVectorizingCopyWithAssumedAlignmentILi128EEENS4_14SM90_TMA_STOREES26_S28_S28_EEEvvEEEEvNT_6ParamsE)
        /*0038*/ 	.word	0x00000000


	//----- nvinfo : EIATTR_MIN_STACK_SIZE
	.align		4
.L_27:
        /*003c*/ 	.byte	0x04, 0x12
        /*003e*/ 	.short	(.L_29 - .L_28)
	.align		4
.L_28:
        /*0040*/ 	.word	index@(_ZN7cutlass13device_kernelINS_4gemm6kernel13GemmUniversalIN4cute5tupleIJiiiiEEENS1_10collective13CollectiveMmaINS1_35MainloopSm100TmaUmmaWarpSpecializedILi4ELi2ELi4ENS5_IJNS4_1CILi1EEENSA_ILi4EEESB_EEEEENS5_IJNSA_ILi128EEESF_NSA_ILi64EEEEEENS_6half_tENS5_IJlSB_lEEESI_NS5_IJSB_llEEENS4_8TiledMMAINS4_8MMA_AtomIJNS4_20SM100_MMA_F16BF16_SSISI_SI_fLi128ELi128ELNS4_4UMMA5MajorE0ELSP_1ELNSO_7ScaleInE0ELSQ_0EEEEEENS4_6LayoutINS5_IJSB_SB_SB_EEENS5_IJNSA_ILi0EEESV_SV_EEEEENS5_IJNS4_10UnderscoreESY_SY_EEEEENS4_23SM90_TMA_LOAD_MULTICASTENS4_14ComposedLayoutINS4_7SwizzleILi3ELi4ELi3EEENS4_18smem_ptr_flag_bitsILi16EEENST_INS5_IJNSA_ILi8EEESG_EEENS5_IJSG_SB_EEEEEEEvNS4_8identityENS4_13SM90_TMA_LOADENS12_IS14_S16_NST_INS5_IJSG_S17_EEENS5_IJSB_SG_EEEEEEEvS1C_EENS_8epilogue10collective18CollectiveEpilogueINS1J_23Sm100TmaWarpSpecializedILi4ELi2ELi32ELb1ELb0EEEJSH_NS5_IJNST_ISF_SB_EENST_INSA_ILi32EEESB_EEEEESI_SJ_SI_SJ_NS1J_6fusion15FusionCallbacksIS1N_NS1S_17LinearCombinationISI_fSI_fLNS_15FloatRoundStyleE2EEESH_S1R_JEEENS4_5SM1004TMEM4LOAD26SM100_TMEM_LOAD_32dp32b32xES1D_NS12_INS13_ILi2ELi4ELi3EEES16_NST_INS5_IJS17_S1P_EEENS5_IJS1P_SB_EEEEEEENS4_39AutoVectorizingCopyWithAssumedAlignmentILi128EEENS4_14SM90_TMA_STOREES26_S28_S28_EEEvvEEEEvNT_6ParamsE)
        /*0044*/ 	.word	0x00000000
.L_29:


//--------------------- .nv.compat                --------------------------
	.section	.nv.compat,"",@"SHT_CUDA_COMPAT_INFO"
	.align	4
        /*0000*/ 	.byte	0x02, 0x09, 0x01, 0x00, 0x02, 0x02, 0x02, 0x00, 0x02, 0x05, 0x05, 0x00, 0x03, 0x07, 0x01, 0x01
        /*0010*/ 	.byte	0x02, 0x03, 0x01, 0x00, 0x02, 0x06, 0x01, 0x00, 0x04, 0x0b, 0x08, 0x00, 0x09, 0x00, 0x00, 0x00
        /*0020*/ 	.byte	0x00, 0x00, 0x00, 0x00


//--------------------- .nv.info._ZN7cutlass13device_kernelINS_4gemm6kernel13GemmUniversalIN4cute5tupleIJiiiiEEENS1_10collective13CollectiveMmaINS1_35MainloopSm100TmaUmmaWarpSpecializedILi4ELi2ELi4ENS5_IJNS4_1CILi1EEENSA_ILi4EEESB_EEEEENS5_IJNSA_ILi128EEESF_NSA_ILi64EEEEEENS_6half_tENS5_IJlSB_lEEESI_NS5_IJSB_llEEENS4_8TiledMMAINS4_8MMA_AtomIJNS4_20SM100_MMA_F16BF16_SSISI_SI_fLi128ELi128ELNS4_4UMMA5MajorE0ELSP_1ELNSO_7ScaleInE0ELSQ_0EEEEEENS4_6LayoutINS5_IJSB_SB_SB_EEENS5_IJNSA_ILi0EEESV_SV_EEEEENS5_IJNS4_10UnderscoreESY_SY_EEEEENS4_23SM90_TMA_LOAD_MULTICASTENS4_14ComposedLayoutINS4_7SwizzleILi3ELi4ELi3EEENS4_18smem_ptr_flag_bitsILi16EEENST_INS5_IJNSA_ILi8EEESG_EEENS5_IJSG_SB_EEEEEEEvNS4_8identityENS4_13SM90_TMA_LOADENS12_IS14_S16_NST_INS5_IJSG_S17_EEENS5_IJSB_SG_EEEEEEEvS1C_EENS_8epilogue10collective18CollectiveEpilogueINS1J_23Sm100TmaWarpSpecializedILi4ELi2ELi32ELb1ELb0EEEJSH_NS5_IJNST_ISF_SB_EENST_INSA_ILi32EEESB_EEEEESI_SJ_SI_SJ_NS1J_6fusion15FusionCallbacksIS1N_NS1S_17LinearCombinationISI_fSI_fLNS_15FloatRoundStyleE2EEESH_S1R_JEEENS4_5SM1004TMEM4LOAD26SM100_TMEM_LOAD_32dp32b32xES1D_NS12_INS13_ILi2ELi4ELi3EEES16_NST_INS5_IJS17_S1P_EEENS5_IJS1P_SB_EEEEEEENS4_39AutoVectorizingCopyWithAssumedAlignmentILi128EEENS4_14SM90_TMA_STOREES26_S28_S28_EEEvvEEEEvNT_6ParamsE --------------------------
	.section	.nv.info._ZN7cutlass13device_kernelINS_4gemm6kernel13GemmUniversalIN4cute5tupleIJiiiiEEENS1_10collective13CollectiveMmaINS1_35MainloopSm100TmaUmmaWarpSpecializedILi4ELi2ELi4ENS5_IJNS4_1CILi1EEENSA_ILi4EEESB_EEEEENS5_IJNSA_ILi128EEESF_NSA_ILi64EEEEEENS_6half_tENS5_IJlSB_lEEESI_NS5_IJSB_llEEENS4_8TiledMMAINS4_8MMA_AtomIJNS4_20SM100_MMA_F16BF16_SSISI_SI_fLi128ELi128ELNS4_4UMMA5MajorE0ELSP_1ELNSO_7ScaleInE0ELSQ_0EEEEEENS4_6LayoutINS5_IJSB_SB_SB_EEENS5_IJNSA_ILi0EEESV_SV_EEEEENS5_IJNS4_10UnderscoreESY_SY_EEEEENS4_23SM90_TMA_LOAD_MULTICASTENS4_14ComposedLayoutINS4_7SwizzleILi3ELi4ELi3EEENS4_18smem_ptr_flag_bitsILi16EEENST_INS5_IJNSA_ILi8EEESG_EEENS5_IJSG_SB_EEEEEEEvNS4_8identityENS4_13SM90_TMA_LOADENS12_IS14_S16_NST_INS5_IJSG_S17_EEENS5_IJSB_SG_EEEEEEEvS1C_EENS_8epilogue10collective18CollectiveEpilogueINS1J_23Sm100TmaWarpSpecializedILi4ELi2ELi32ELb1ELb0EEEJSH_NS5_IJNST_ISF_SB_EENST_INSA_ILi32EEESB_EEEEESI_SJ_SI_SJ_NS1J_6fusion15FusionCallbacksIS1N_NS1S_17LinearCombinationISI_fSI_fLNS_15FloatRoundStyleE2EEESH_S1R_JEEENS4_5SM1004TMEM4LOAD26SM100_TMEM_LOAD_32dp32b32xES1D_NS12_INS13_ILi2ELi4ELi3EEES16_NST_INS5_IJS17_S1P_EEENS5_IJS1P_SB_EEEEEEENS4_39AutoVectorizingCopyWithAssumedAlignmentILi128EEENS4_14SM90_TMA_STOREES26_S28_S28_EEEvvEEEEvNT_6ParamsE,"",@"SHT_CUDA_INFO"
	.sectionflags	@""
	.align	4


	//----- nvinfo : EIATTR_CUDA_API_VERSION
	.align		4
        /*0000*/ 	.byte	0x04, 0x37
        /*0002*/ 	.short	(.L_31 - .L_30)
.L_30:
        /*0004*/ 	.word	0x00000082


	//----- nvinfo : EIATTR_KPARAM_INFO
	.align		4
.L_31:
        /*0008*/ 	.byte	0x04, 0x17
        /*000a*/ 	.short	(.L_33 - .L_32)
.L_32:
        /*000c*/ 	.word	0x00000000
        /*0010*/ 	.short	0x0000
        /*0012*/ 	.short	0x0000
        /*0014*/ 	.byte	0x00, 0xf0, 0x01, 0x20


	//----- nvinfo : EIATTR_AT_ENTRY_FRAGMENTS
	.align		4
.L_33:
        /*0018*/ 	.byte	0x04, 0x4f
        /*001a*/ 	.short	(.L_35 - .L_34)


	//   ....[0]....
.L_34:
        /*001c*/ 	.word	0x00000006


	//----- nvinfo : EIATTR_RESERVED_SMEM_USED
	.align		4
.L_35:
        /*0020*/ 	.byte	0x01, 0x41
	.zero		2


	//----- nvinfo : EIATTR_SPARSE_MMA_MASK
	.align		4
        /*0024*/ 	.byte	0x03, 0x50
        /*0026*/ 	.short	0x0000


	//----- nvinfo : EIATTR_TCGEN05_1CTA_USED
	.align		4
        /*0028*/ 	.byte	0x01, 0x51
	.zero		2


	//----- nvinfo : EIATTR_MAXREG_COUNT
	.align		4
        /*002c*/ 	.byte	0x03, 0x1b
        /*002e*/ 	.short	0x00ff


	//----- nvinfo : EIATTR_NUM_BARRIERS
	.align		4
        /*0030*/ 	.byte	0x02, 0x4c
        /*0032*/ 	.byte	0x07
	.zero		1


	//----- nvinfo : EIATTR_EXTERNS
	.align		4
        /*0034*/ 	.byte	0x04, 0x0f
        /*0036*/ 	.short	(.L_37 - .L_36)


	//   ....[0]....
	.align		4
.L_36:
        /*0038*/ 	.word	index@(__assertfail)


	//----- nvinfo : EIATTR_MERCURY_ISA_VERSION
	.align		4
.L_37:
        /*003c*/ 	.byte	0x03, 0x5f
        /*003e*/ 	.short	0x0101


	//----- nvinfo : EIATTR_INT_WARP_WIDE_INSTR_OFFSETS
	.align		4
        /*0040*/ 	.byte	0x04, 0x31
        /*0042*/ 	.short	(.L_39 - .L_38)


	//   ....[0]....
.L_38:
        /*0044*/ 	.word	0x00003dc0


	//   ....[1]....
        /*0048*/ 	.word	0x00003de0


	//   ....[2]....
        /*004c*/ 	.word	0x00003e10


	//   ....[3]....
        /*0050*/ 	.word	0x00004950


	//   ....[4]....
        /*0054*/ 	.word	0x000049c0


	//   ....[5]....
        /*0058*/ 	.word	0x00004aa0


	//   ....[6]....
        /*005c*/ 	.word	0x00004b20


	//   ....[7]....
        /*0060*/ 	.word	0x00004c20


	//   ....[8]....
        /*0064*/ 	.word	0x00004ca0


	//   ....[9]....
        /*0068*/ 	.word	0x00004d90


	//   ....[10]....
        /*006c*/ 	.word	0x00004e40


	//----- nvinfo : EIATTR_COOP_GROUP_MASK_REGIDS
	.align		4
.L_39:
        /*0070*/ 	.byte	0x04, 0x29
        /*0072*/ 	.short	(.L_41 - .L_40)


	//   ....[0]....
.L_40:
        /*0074*/ 	.word	0xffffffff


	//   ....[1]....
        /*0078*/ 	.word	0xffffffff


	//   ....[2]....
        /*007c*/ 	.word	0xffffffff


	//   ....[3]....
        /*0080*/ 	.word	0xffffffff


	//   ....[4]....
        /*0084*/ 	.word	0xffffffff


	//   ....[5]....
        /*0088*/ 	.word	0xffffffff


	//   ....[6]....
        /*008c*/ 	.word	0xffffffff


	//   ....[7]....
        /*0090*/ 	.word	0xffffffff


	//   ....[8]....
        /*0094*/ 	.word	0xffffffff


	//   ....[9]....
        /*0098*/ 	.word	0xffffffff


	//   ....[10]....
        /*009c*/ 	.word	0xffffffff


	//   ....[11]....
        /*00a0*/ 	.word	0xffffffff


	//   ....[12]....
        /*00a4*/ 	.word	0xffffffff


	//   ....[13]....
        /*00a8*/ 	.word	0xffffffff


	//----- nvinfo : EIATTR_COOP_GROUP_INSTR_OFFSETS
	.align		4
.L_41:
        /*00ac*/ 	.byte	0x04, 0x28
        /*00ae*/ 	.short	(.L_43 - .L_42)


	//   ....[0]....
.L_42:
        /*00b0*/ 	.word	0x00000080


	//   ....[1]....
        /*00b4*/ 	.word	0x000004f0


	//   ....[2]....
        /*00b8*/ 	.word	0x000006a0


	//   ....[3]....
        /*00bc*/ 	.word	0x00000840


	//   ....[4]....
        /*00c0*/ 	.word	0x00000940


	//   ....[5]....
        /*00c4*/ 	.word	0x00000ab0


	//   ....[6]....
        /*00c8*/ 	.word	0x00000c50


	//   ....[7]....
        /*00cc*/ 	.word	0x00000e00


	//   ....[8]....
        /*00d0*/ 	.word	0x00002160


	//   ....[9]....
        /*00d4*/ 	.word	0x00003010


	//   ....[10]....
        /*00d8*/ 	.word	0x00003220


	//   ....[11]....
        /*00dc*/ 	.word	0x00003250


	//   ....[12]....
        /*00e0*/ 	.word	0x00003ca0


	//   ....[13]....
        /*00e4*/ 	.word	0x00003ed0


	//----- nvinfo : EIATTR_VRC_CTA_INIT_COUNT
	.align		4
.L_43:
        /*00e8*/ 	.byte	0x02, 0x4a
        /*00ea*/ 	.byte	0x80
	.zero		1


	//----- nvinfo : EIATTR_SYSCALL_OFFSETS
	.align		4
        /*00ec*/ 	.byte	0x04, 0x46
        /*00ee*/ 	.short	(.L_45 - .L_44)


	//   ....[0]....
.L_44:
        /*00f0*/ 	.word	0x00005a90


	//   ....[1]....
        /*00f4*/ 	.word	0x00005b80


	//   ....[2]....
        /*00f8*/ 	.word	0x00006350


	//   ....[3]....
        /*00fc*/ 	.word	0x00006fd0


	//   ....[4]....
        /*0100*/ 	.word	0x00007c30


	//   ....[5]....
        /*0104*/ 	.word	0x00008890


	//----- nvinfo : EIATTR_MBARRIER_INSTR_OFFSETS
	.align		4
.L_45:
        /*0108*/ 	.byte	0x04, 0x39
        /*010a*/ 	.short	(.L_47 - .L_46)


	//   ....[0]....
.L_46:
        /*010c*/ 	.word	0x00000610
        /*0110*/ 	.word	0x000000ff
        /*0114*/ 	.word	0x00000000
        /*0118*/ 	.short	0x0100
        /*011a*/ 	.byte	0x04
	.zero		1


	//   ....[1]....
        /*011c*/ 	.word	0x00000620
        /*0120*/ 	.word	0x000000ff
        /*0124*/ 	.word	0x00000020
        /*0128*/ 	.short	0x0100
        /*012a*/ 	.byte	0x04
	.zero		1


	//   ....[2]....
        /*012c*/ 	.word	0x00000630
        /*0130*/ 	.word	0x000000ff
        /*0134*/ 	.word	0x00000008
        /*0138*/ 	.short	0x0100
        /*013a*/ 	.byte	0x04
	.zero		1


	//   ....[3]....
        /*013c*/ 	.word	0x00000640
        /*0140*/ 	.word	0x000000ff
        /*0144*/ 	.word	0x00000028
        /*0148*/ 	.short	0x0100
        /*014a*/ 	.byte	0x04
	.zero		1


	//   ....[4]....
        /*014c*/ 	.word	0x00000650
        /*0150*/ 	.word	0x000000ff
        /*0154*/ 	.word	0x00000010
        /*0158*/ 	.short	0x0100
        /*015a*/ 	.byte	0x04
	.zero		1


	//   ....[5]....
        /*015c*/ 	.word	0x00000660
        /*0160*/ 	.word	0x000000ff
        /*0164*/ 	.word	0x00000030
        /*0168*/ 	.short	0x0100
        /*016a*/ 	.byte	0x04
	.zero		1


	//   ....[6]....
        /*016c*/ 	.word	0x00000670
        /*0170*/ 	.word	0x000000ff
        /*0174*/ 	.word	0x00000018
        /*0178*/ 	.short	0x0100
        /*017a*/ 	.byte	0x04
	.zero		1


	//   ....[7]....
        /*017c*/ 	.word	0x00000680
        /*0180*/ 	.word	0x000000ff
        /*0184*/ 	.word	0x00000038
        /*0188*/ 	.short	0x0100
        /*018a*/ 	.byte	0x04
	.zero		1


	//   ....[8]....
        /*018c*/ 	.word	0x000007b0
        /*0190*/ 	.word	0x000000ff
        /*0194*/ 	.word	0x00000040
        /*0198*/ 	.short	0x0100
        /*019a*/ 	.byte	0x04
	.zero		1


	//   ....[9]....
        /*019c*/ 	.word	0x000007c0
        /*01a0*/ 	.word	0x000000ff
        /*01a4*/ 	.word	0x00000060
        /*01a8*/ 	.short	0x0100
        /*01aa*/ 	.byte	0x04
	.zero		1


	//   ....[10]....
        /*01ac*/ 	.word	0x000007d0
        /*01b0*/ 	.word	0x000000ff
        /*01b4*/ 	.word	0x00000048
        /*01b8*/ 	.short	0x0100
        /*01ba*/ 	.byte	0x04
	.zero		1


	//   ....[11]....
        /*01bc*/ 	.word	0x000007e0
        /*01c0*/ 	.word	0x000000ff
        /*01c4*/ 	.word	0x00000068
        /*01c8*/ 	.short	0x0100
        /*01ca*/ 	.byte	0x04
	.zero		1


	//   ....[12]....
        /*01cc*/ 	.word	0x000007f0
        /*01d0*/ 	.word	0x000000ff
        /*01d4*/ 	.word	0x00000050
        /*01d8*/ 	.short	0x0100
        /*01da*/ 	.byte	0x04
	.zero		1


	//   ....[13]....
        /*01dc*/ 	.word	0x00000800
        /*01e0*/ 	.word	0x000000ff
        /*01e4*/ 	.word	0x00000070
        /*01e8*/ 	.short	0x0100
        /*01ea*/ 	.byte	0x04
	.zero		1


	//   ....[14]....
        /*01ec*/ 	.word	0x00000810
        /*01f0*/ 	.word	0x000000ff
        /*01f4*/ 	.word	0x00000058
        /*01f8*/ 	.short	0x0100
        /*01fa*/ 	.byte	0x04
	.zero		1


	//   ....[15]....
        /*01fc*/ 	.word	0x00000820
        /*0200*/ 	.word	0x000000ff
        /*0204*/ 	.word	0x00000078
        /*0208*/ 	.short	0x0100
        /*020a*/ 	.byte	0x04
	.zero		1


	//   ....[16]....
        /*020c*/ 	.word	0x00000910
        /*0210*/ 	.word	0x000000ff
        /*0214*/ 	.word	0x00000080
        /*0218*/ 	.short	0x0100
        /*021a*/ 	.byte	0x06
	.zero		1


	//   ....[17]....
        /*021c*/ 	.word	0x00000920
        /*0220*/ 	.word	0x000000ff
        /*0224*/ 	.word	0x00000088
        /*0228*/ 	.short	0x0100
        /*022a*/ 	.byte	0x06
	.zero		1


	//   ....[18]....
        /*022c*/ 	.word	0x00000a60
        /*0230*/ 	.word	0x000000ff
        /*0234*/ 	.word	0x00000090
        /*0238*/ 	.short	0x0100
        /*023a*/ 	.byte	0x06
	.zero		1


	//   ....[19]....
        /*023c*/ 	.word	0x00000a70
        /*0240*/ 	.word	0x000000ff
        /*0244*/ 	.word	0x000000a0
        /*0248*/ 	.short	0x0100
        /*024a*/ 	.byte	0x06
	.zero		1


	//   ....[20]....
        /*024c*/ 	.word	0x00000a80
        /*0250*/ 	.word	0x000000ff
        /*0254*/ 	.word	0x00000098
        /*0258*/ 	.short	0x0100
        /*025a*/ 	.byte	0x06
	.zero		1


	//   ....[21]....
        /*025c*/ 	.word	0x00000a90
        /*0260*/ 	.word	0x000000ff
        /*0264*/ 	.word	0x000000a8
        /*0268*/ 	.short	0x0100
        /*026a*/ 	.byte	0x06
	.zero		1


	//   ....[22]....
        /*026c*/ 	.word	0x00000bc0
        /*0270*/ 	.word	0x000000ff
        /*0274*/ 	.word	0x000000b0
        /*0278*/ 	.short	0x0100
        /*027a*/ 	.byte	0x04
	.zero		1


	//   ....[23]....
        /*027c*/ 	.word	0x00000bd0
        /*0280*/ 	.word	0x000000ff
        /*0284*/ 	.word	0x000000d0
        /*0288*/ 	.short	0x0100
        /*028a*/ 	.byte	0x04
	.zero		1


	//   ....[24]....
        /*028c*/ 	.word	0x00000be0
        /*0290*/ 	.word	0x000000ff
        /*0294*/ 	.word	0x000000b8
        /*0298*/ 	.short	0x0100
        /*029a*/ 	.byte	0x04
	.zero		1


	//   ....[25]....
        /*029c*/ 	.word	0x00000bf0
        /*02a0*/ 	.word	0x000000ff
        /*02a4*/ 	.word	0x000000d8
        /*02a8*/ 	.short	0x0100
        /*02aa*/ 	.byte	0x04
	.zero		1


	//   ....[26]....
        /*02ac*/ 	.word	0x00000c00
        /*02b0*/ 	.word	0x000000ff
        /*02b4*/ 	.word	0x000000c0
        /*02b8*/ 	.short	0x0100
        /*02ba*/ 	.byte	0x04
	.zero		1


	//   ....[27]....
        /*02bc*/ 	.word	0x00000c10
        /*02c0*/ 	.word	0x000000ff
        /*02c4*/ 	.word	0x000000e0
        /*02c8*/ 	.short	0x0100
        /*02ca*/ 	.byte	0x04
	.zero		1


	//   ....[28]....
        /*02cc*/ 	.word	0x00000c20
        /*02d0*/ 	.word	0x000000ff
        /*02d4*/ 	.word	0x000000c8
        /*02d8*/ 	.short	0x0100
        /*02da*/ 	.byte	0x04
	.zero		1


	//   ....[29]....
        /*02dc*/ 	.word	0x00000c30
        /*02e0*/ 	.word	0x000000ff
        /*02e4*/ 	.word	0x000000e8
        /*02e8*/ 	.short	0x0100
        /*02ea*/ 	.byte	0x04
	.zero		1


	//   ....[30]....
        /*02ec*/ 	.word	0x00000d20
        /*02f0*/ 	.word	0x000000ff
        /*02f4*/ 	.word	0x000000f0
        /*02f8*/ 	.short	0x0100
        /*02fa*/ 	.byte	0x04
	.zero		1


	//   ....[31]....
        /*02fc*/ 	.word	0x00000d30
        /*0300*/ 	.word	0x000000ff
        /*0304*/ 	.word	0x00000100
        /*0308*/ 	.short	0x0100
        /*030a*/ 	.byte	0x04
	.zero		1


	//   ....[32]....
        /*030c*/ 	.word	0x00000d40
        /*0310*/ 	.word	0x000000ff
        /*0314*/ 	.word	0x000000f8
        /*0318*/ 	.short	0x0100
        /*031a*/ 	.byte	0x04
	.zero		1


	//   ....[33]....
        /*031c*/ 	.word	0x00000d50
        /*0320*/ 	.word	0x000000ff
        /*0324*/ 	.word	0x00000108
        /*0328*/ 	.short	0x0100
        /*032a*/ 	.byte	0x04
	.zero		1


	//   ....[34]....
        /*032c*/ 	.word	0x00001900
        /*0330*/ 	.word	0x00000003
        /*0334*/ 	.word	0x00000100
        /*0338*/ 	.short	0x010a
        /*033a*/ 	.byte	0xff
	.zero		1


	//   ....[35]....
        /*033c*/ 	.word	0x00001930
        /*0340*/ 	.word	0x00000003
        /*0344*/ 	.word	0x000000f0
        /*0348*/ 	.short	0x0101
        /*034a*/ 	.byte	0xff
	.zero		1


	//   ....[36]....
        /*034c*/ 	.word	0x00001a00
        /*0350*/ 	.word	0x000000ff
        /*0354*/ 	.word	0x00000020
        /*0358*/ 	.short	0x010a
        /*035a*/ 	.byte	0x04
	.zero		1


	//   ....[37]....
        /*035c*/ 	.word	0x00001a90
        /*0360*/ 	.word	0x000000ff
        /*0364*/ 	.word	0x00000020
        /*0368*/ 	.short	0x010a
        /*036a*/ 	.byte	0x21
	.zero		1


	//   ....[38]....
        /*036c*/ 	.word	0x00001c50
        /*0370*/ 	.word	0x000000ff
        /*0374*/ 	.word	0x00000020
        /*0378*/ 	.short	0x010a
        /*037a*/ 	.byte	0x05
	.zero		1


	//   ....[39]....
        /*037c*/ 	.word	0x00001da0
        /*0380*/ 	.word	0x000000ff
        /*0384*/ 	.word	0x00000088
        /*0388*/ 	.short	0x0101
        /*038a*/ 	.byte	0x0d
	.zero		1


	//   ....[40]....
        /*038c*/ 	.word	0x00001dc0
        /*0390*/ 	.word	0x000000ff
        /*0394*/ 	.word	0x00000020
        /*0398*/ 	.short	0x010a
        /*039a*/ 	.byte	0x04
	.zero		1


	//   ....[41]....
        /*039c*/ 	.word	0x00001e50
        /*03a0*/ 	.word	0x000000ff
        /*03a4*/ 	.word	0x00000020
        /*03a8*/ 	.short	0x010a
        /*03aa*/ 	.byte	0x19
	.zero		1


	//   ....[42]....
        /*03ac*/ 	.word	0x00001ff0
        /*03b0*/ 	.word	0x000000ff
        /*03b4*/ 	.word	0x00000020
        /*03b8*/ 	.short	0x010a
        /*03ba*/ 	.byte	0x05
	.zero		1


	//   ....[43]....
        /*03bc*/ 	.word	0x00002190
        /*03c0*/ 	.word	0x00000003
        /*03c4*/ 	.word	0x00000090
        /*03c8*/ 	.short	0x010a
        /*03ca*/ 	.byte	0xff
	.zero		1


	//   ....[44]....
        /*03cc*/ 	.word	0x000022e0
        /*03d0*/ 	.word	0x00000000
        /*03d4*/ 	.word	0x00000000
        /*03d8*/ 	.short	0x0101
        /*03da*/ 	.byte	0xff
	.zero		1


	//   ....[45]....
        /*03dc*/ 	.word	0x00002890
        /*03e0*/ 	.word	0x000000ff
        /*03e4*/ 	.word	0x00000000
        /*03e8*/ 	.short	0x010a
        /*03ea*/ 	.byte	0x04
	.zero		1


	//   ....[46]....
        /*03ec*/ 	.word	0x00002920
        /*03f0*/ 	.word	0x000000ff
        /*03f4*/ 	.word	0x00000000
        /*03f8*/ 	.short	0x010a
        /*03fa*/ 	.byte	0x05
	.zero		1


	//   ....[47]....
        /*03fc*/ 	.word	0x000029b0
        /*0400*/ 	.word	0x000000ff
        /*0404*/ 	.word	0x00000000
        /*0408*/ 	.short	0x010a
        /*040a*/ 	.byte	0x05
	.zero		1


	//   ....[48]....
        /*040c*/ 	.word	0x00002a50
        /*0410*/ 	.word	0x00000000
        /*0414*/ 	.word	0x00000000
        /*0418*/ 	.short	0x010a
        /*041a*/ 	.byte	0xff
	.zero		1


	//   ....[49]....
        /*041c*/ 	.word	0x00002b70
        /*0420*/ 	.word	0x00000002
        /*0424*/ 	.word	0x000000f0
        /*0428*/ 	.short	0x010a
        /*042a*/ 	.byte	0xff
	.zero		1


	//   ....[50]....
        /*042c*/ 	.word	0x00002bd0
        /*0430*/ 	.word	0x00000004
        /*0434*/ 	.word	0x00000000
        /*0438*/ 	.short	0x0101
        /*043a*/ 	.byte	0xff
	.zero		1


	//   ....[51]....
        /*043c*/ 	.word	0x00002bf0
        /*0440*/ 	.word	0x000000ff
        /*0444*/ 	.word	0x000000a0
        /*0448*/ 	.short	0x010a
        /*044a*/ 	.byte	0x04
	.zero		1


	//   ....[52]....
        /*044c*/ 	.word	0x00002d10
        /*0450*/ 	.word	0x00000002
        /*0454*/ 	.word	0x00000090
        /*0458*/ 	.short	0x010a
        /*045a*/ 	.byte	0xff
	.zero		1


	//   ....[53]....
        /*045c*/ 	.word	0x00002e20
        /*0460*/ 	.word	0x00000002
        /*0464*/ 	.word	0x00000000
        /*0468*/ 	.short	0x0101
        /*046a*/ 	.byte	0xff
	.zero		1


	//   ....[54]....
        /*046c*/ 	.word	0x00002eb0
        /*0470*/ 	.word	0x000000ff
        /*0474*/ 	.word	0x000000a0
        /*0478*/ 	.short	0x0106
        /*047a*/ 	.byte	0x04
	.zero		1


	//   ....[55]....
        /*047c*/ 	.word	0x00002ed0
        /*0480*/ 	.word	0x000000ff
        /*0484*/ 	.word	0x000000a0
        /*0488*/ 	.short	0x010a
        /*048a*/ 	.byte	0x04
	.zero		1


	//   ....[56]....
        /*048c*/ 	.word	0x00002f60
        /*0490*/ 	.word	0x000000ff
        /*0494*/ 	.word	0x000000a0
        /*0498*/ 	.short	0x0106
        /*049a*/ 	.byte	0x07
	.zero		1


	//   ....[57]....
        /*049c*/ 	.word	0x00002fa0
        /*04a0*/ 	.word	0x00000000
        /*04a4*/ 	.word	0x000000a0
        /*04a8*/ 	.short	0x010a
        /*04aa*/ 	.byte	0xff
	.zero		1


	//   ....[58]....
        /*04ac*/ 	.word	0x000034f0
        /*04b0*/ 	.word	0x00000000
        /*04b4*/ 	.word	0x00000090
        /*04b8*/ 	.short	0x010a
        /*04ba*/ 	.byte	0xff
	.zero		1


	//   ....[59]....
        /*04bc*/ 	.word	0x00003600
        /*04c0*/ 	.word	0x00000003
        /*04c4*/ 	.word	0x00000000
        /*04c8*/ 	.short	0x0101
        /*04ca*/ 	.byte	0xff
	.zero		1


	//   ....[60]....
        /*04cc*/ 	.word	0x00003610
        /*04d0*/ 	.word	0x000000ff
        /*04d4*/ 	.word	0x00000000
        /*04d8*/ 	.short	0x010a
        /*04da*/ 	.byte	0x04
	.zero		1


	//   ....[61]....
        /*04dc*/ 	.word	0x00003630
        /*04e0*/ 	.word	0x000000ff
        /*04e4*/ 	.word	0x000000d0
        /*04e8*/ 	.short	0x010a
        /*04ea*/ 	.byte	0x1e
	.zero		1


	//   ....[62]....
        /*04ec*/ 	.word	0x00003700
        /*04f0*/ 	.word	0x000000ff
        /*04f4*/ 	.word	0x00000000
        /*04f8*/ 	.short	0x010a
        /*04fa*/ 	.byte	0x05
	.zero		1


	//   ....[63]....
        /*04fc*/ 	.word	0x00003840
        /*0500*/ 	.word	0x000000ff
        /*0504*/ 	.word	0x00000000
        /*0508*/ 	.short	0x010a
        /*050a*/ 	.byte	0x04
	.zero		1


	//   ....[64]....
        /*050c*/ 	.word	0x00003ad0
        /*0510*/ 	.word	0x000000ff
        /*0514*/ 	.word	0x00000000
        /*0518*/ 	.short	0x010a
        /*051a*/ 	.byte	0x04
	.zero		1


	//   ....[65]....
        /*051c*/ 	.word	0x00003b60
        /*0520*/ 	.word	0x000000ff
        /*0524*/ 	.word	0x00000000
        /*0528*/ 	.short	0x010a
        /*052a*/ 	.byte	0x05
	.zero		1


	//   ....[66]....
        /*052c*/ 	.word	0x00003bf0
        /*0530*/ 	.word	0x000000ff
        /*0534*/ 	.word	0x00000000
        /*0538*/ 	.short	0x010a
        /*053a*/ 	.byte	0x05
	.zero		1


	//   ....[67]....
        /*053c*/ 	.word	0x00003c80
        /*0540*/ 	.word	0x000000ff
        /*0544*/ 	.word	0x00000000
        /*0548*/ 	.short	0x010a
        /*054a*/ 	.byte	0x04
	.zero		1


	//   ....[68]....
        /*054c*/ 	.word	0x00004150
        /*0550*/ 	.word	0x0000000c
        /*0554*/ 	.word	0x00000090
        /*0558*/ 	.short	0x010a
        /*055a*/ 	.byte	0xff
	.zero		1


	//   ....[69]....
        /*055c*/ 	.word	0x000042c0
        /*0560*/ 	.word	0x00000000
        /*0564*/ 	.word	0x00000000
        /*0568*/ 	.short	0x0101
        /*056a*/ 	.byte	0xff
	.zero		1


	//   ....[70]....
        /*056c*/ 	.word	0x00004750
        /*0570*/ 	.word	0x000000ff
        /*0574*/ 	.word	0x00000088
        /*0578*/ 	.short	0x010a
        /*057a*/ 	.byte	0x15
	.zero		1


	//   ....[71]....
        /*057c*/ 	.word	0x000048d0
        /*0580*/ 	.word	0x000000ff
        /*0584*/ 	.word	0x00000060
        /*0588*/ 	.short	0x010a
        /*058a*/ 	.byte	0x15
	.zero		1


	//   ....[72]....
        /*058c*/ 	.word	0x00004a50
        /*0590*/ 	.word	0x000000ff
        /*0594*/ 	.word	0x00000040
        /*0598*/ 	.short	0x010b
        /*059a*/ 	.byte	0x15
	.zero		1


	//   ....[73]....
        /*059c*/ 	.word	0x00004a60
        /*05a0*/ 	.word	0x000000ff
        /*05a4*/ 	.word	0x00000000
        /*05a8*/ 	.short	0x0101
        /*05aa*/ 	.byte	0x06
	.zero		1


	//   ....[74]....
        /*05ac*/ 	.word	0x00004a70
        /*05b0*/ 	.word	0x000000ff
        /*05b4*/ 	.word	0x00000068
        /*05b8*/ 	.short	0x010a
        /*05ba*/ 	.byte	0x15
	.zero		1


	//   ....[75]....
        /*05bc*/ 	.word	0x00004bd0
        /*05c0*/ 	.word	0x000000ff
        /*05c4*/ 	.word	0x00000048
        /*05c8*/ 	.short	0x010b
        /*05ca*/ 	.byte	0x15
	.zero		1


	//   ....[76]....
        /*05cc*/ 	.word	0x00004be0
        /*05d0*/ 	.word	0x000000ff
        /*05d4*/ 	.word	0x00000000
        /*05d8*/ 	.short	0x0101
        /*05da*/ 	.byte	0x06
	.zero		1


	//   ....[77]....
        /*05dc*/ 	.word	0x00004bf0
        /*05e0*/ 	.word	0x000000ff
        /*05e4*/ 	.word	0x00000070
        /*05e8*/ 	.short	0x010a
        /*05ea*/ 	.byte	0x15
	.zero		1


	//   ....[78]....
        /*05ec*/ 	.word	0x00004d40
        /*05f0*/ 	.word	0x000000ff
        /*05f4*/ 	.word	0x00000050
        /*05f8*/ 	.short	0x010b
        /*05fa*/ 	.byte	0x15
	.zero		1


	//   ....[79]....
        /*05fc*/ 	.word	0x00004d50
        /*0600*/ 	.word	0x000000ff
        /*0604*/ 	.word	0x00000000
        /*0608*/ 	.short	0x0101
        /*060a*/ 	.byte	0x06
	.zero		1


	//   ....[80]....
        /*060c*/ 	.word	0x00004d60
        /*0610*/ 	.word	0x000000ff
        /*0614*/ 	.word	0x00000078
        /*0618*/ 	.short	0x010a
        /*061a*/ 	.byte	0x15
	.zero		1


	//   ....[81]....
        /*061c*/ 	.word	0x00004f50
        /*0620*/ 	.word	0x000000ff
        /*0624*/ 	.word	0x00000058
        /*0628*/ 	.short	0x010b
        /*062a*/ 	.byte	0x15
	.zero		1


	//   ....[82]....
        /*062c*/ 	.word	0x00004f60
        /*0630*/ 	.word	0x000000ff
        /*0634*/ 	.word	0x00000000
        /*0638*/ 	.short	0x0101
        /*063a*/ 	.byte	0x25
	.zero		1


	//   ....[83]....
        /*063c*/ 	.word	0x00004f90
        /*0640*/ 	.word	0x000000ff
        /*0644*/ 	.word	0x00000060
        /*0648*/ 	.short	0x010a
        /*064a*/ 	.byte	0x15
	.zero		1


	//   ....[84]....
        /*064c*/ 	.word	0x00004fb0
        /*0650*/ 	.word	0x000000ff
        /*0654*/ 	.word	0x00000068
        /*0658*/ 	.short	0x010a
        /*065a*/ 	.byte	0x15
	.zero		1


	//   ....[85]....
        /*065c*/ 	.word	0x00004fd0
        /*0660*/ 	.word	0x000000ff
        /*0664*/ 	.word	0x00000070
        /*0668*/ 	.short	0x010a
        /*066a*/ 	.byte	0x15
	.zero		1


	//   ....[86]....
        /*066c*/ 	.word	0x00005010
        /*0670*/ 	.word	0x00000000
        /*0674*/ 	.word	0x00000078
        /*0678*/ 	.short	0x010a
        /*067a*/ 	.byte	0xff
	.zero		1


	//   ....[87]....
        /*067c*/ 	.word	0x00005320
        /*0680*/ 	.word	0x00000003
        /*0684*/ 	.word	0x00000090
        /*0688*/ 	.short	0x010a
        /*068a*/ 	.byte	0xff
	.zero		1


	//   ....[88]....
        /*068c*/ 	.word	0x000054a0
        /*0690*/ 	.word	0x00000000
        /*0694*/ 	.word	0x00000000
        /*0698*/ 	.short	0x0101
        /*069a*/ 	.byte	0xff
	.zero		1


	//   ....[89]....
        /*069c*/ 	.word	0x00006010
        /*06a0*/ 	.word	0x000000ff
        /*06a4*/ 	.word	0x00000040
        /*06a8*/ 	.short	0x010a
        /*06aa*/ 	.byte	0x2c
	.zero		1


	//   ....[90]....
        /*06ac*/ 	.word	0x00006050
        /*06b0*/ 	.word	0x00000063
        /*06b4*/ 	.word	0x000000b0
        /*06b8*/ 	.short	0x010a
        /*06ba*/ 	.byte	0xff
	.zero		1


	//   ....[91]....
        /*06bc*/ 	.word	0x00006140
        /*06c0*/ 	.word	0x000000ff
        /*06c4*/ 	.word	0x00000040
        /*06c8*/ 	.short	0x010a
        /*06ca*/ 	.byte	0x2c
	.zero		1


	//   ....[92]....
        /*06cc*/ 	.word	0x00006230
        /*06d0*/ 	.word	0x00000063
        /*06d4*/ 	.word	0x000000b0
        /*06d8*/ 	.short	0x010a
        /*06da*/ 	.byte	0xff
	.zero		1


	//   ....[93]....
        /*06dc*/ 	.word	0x00006d00
        /*06e0*/ 	.word	0x00000000
        /*06e4*/ 	.word	0x00000000
        /*06e8*/ 	.short	0x0101
        /*06ea*/ 	.byte	0xff
	.zero		1


	//   ....[94]....
        /*06ec*/ 	.word	0x00006d10
        /*06f0*/ 	.word	0x00000003
        /*06f4*/ 	.word	0x00000040
        /*06f8*/ 	.short	0x010a
        /*06fa*/ 	.byte	0xff
	.zero		1


	//   ....[95]....
        /*06fc*/ 	.word	0x00006df0
        /*0700*/ 	.word	0x00000003
        /*0704*/ 	.word	0x00000040
        /*0708*/ 	.short	0x010a
        /*070a*/ 	.byte	0xff
	.zero		1


	//   ....[96]....
        /*070c*/ 	.word	0x00007960
        /*0710*/ 	.word	0x0000003d
        /*0714*/ 	.word	0x00000000
        /*0718*/ 	.short	0x0101
        /*071a*/ 	.byte	0xff
	.zero		1


	//   ....[97]....
        /*071c*/ 	.word	0x00007980
        /*0720*/ 	.word	0x0000003e
        /*0724*/ 	.word	0x00000040
        /*0728*/ 	.short	0x010a
        /*072a*/ 	.byte	0xff
	.zero		1


	//   ....[98]....
        /*072c*/ 	.word	0x00007a50
        /*0730*/ 	.word	0x0000003e
        /*0734*/ 	.word	0x00000040
        /*0738*/ 	.short	0x010a
        /*073a*/ 	.byte	0xff
	.zero		1


	//   ....[99]....
        /*073c*/ 	.word	0x000085c0
        /*0740*/ 	.word	0x0000003d
        /*0744*/ 	.word	0x00000000
        /*0748*/ 	.short	0x0101
        /*074a*/ 	.byte	0xff
	.zero		1


	//   ....[100]....
        /*074c*/ 	.word	0x000085e0
        /*0750*/ 	.word	0x0000003e
        /*0754*/ 	.word	0x00000040
        /*0758*/ 	.short	0x010a
        /*075a*/ 	.byte	0xff
	.zero		1


	//   ....[101]....
        /*075c*/ 	.word	0x000086b0
        /*0760*/ 	.word	0x0000003e
        /*0764*/ 	.word	0x00000040
        /*0768*/ 	.short	0x010a
        /*076a*/ 	.byte	0xff
	.zero		1


	//   ....[102]....
        /*076c*/ 	.word	0x000089f0
        /*0770*/ 	.word	0x000000ff
        /*0774*/ 	.word	0x00000000
        /*0778*/ 	.short	0x0101
        /*077a*/ 	.byte	0x04
	.zero		1


	//   ....[103]....
        /*077c*/ 	.word	0x00009280
        /*0780*/ 	.word	0x00000002
        /*0784*/ 	.word	0x00000000
        /*0788*/ 	.short	0x0101
        /*078a*/ 	.byte	0xff
	.zero		1


	//   ....[104]....
        /*078c*/ 	.word	0x00009510
        /*0790*/ 	.word	0x000000ff
        /*0794*/ 	.word	0x00000000
        /*0798*/ 	.short	0x0101
        /*079a*/ 	.byte	0x04
	.zero		1


	//   ....[105]....
        /*079c*/ 	.word	0x00009530
        /*07a0*/ 	.word	0x00000003
        /*07a4*/ 	.word	0x00000100
        /*07a8*/ 	.short	0x010a
        /*07aa*/ 	.byte	0xff
	.zero		1


	//   ....[106]....
        /*07ac*/ 	.word	0x00009590
        /*07b0*/ 	.word	0x00000000
        /*07b4*/ 	.word	0x00000020
        /*07b8*/ 	.short	0x010a
        /*07ba*/ 	.byte	0xff
	.zero		1


	//   ....[107]....
        /*07bc*/ 	.word	0x000095f0
        /*07c0*/ 	.word	0x00000000
        /*07c4*/ 	.word	0x00000020
        /*07c8*/ 	.short	0x010a
        /*07ca*/ 	.byte	0xff
	.zero		1


	//   ....[108]....
        /*07cc*/ 	.word	0x00009640
        /*07d0*/ 	.word	0x00000003
        /*07d4*/ 	.word	0x00000090
        /*07d8*/ 	.short	0x010a
        /*07da*/ 	.byte	0xff
	.zero		1


	//   ....[109]....
        /*07dc*/ 	.word	0x000096a0
        /*07e0*/ 	.word	0x00000000
        /*07e4*/ 	.word	0x00000000
        /*07e8*/ 	.short	0x010a
        /*07ea*/ 	.byte	0xff
	.zero		1


	//   ....[110]....
        /*07ec*/ 	.word	0x00009700
        /*07f0*/ 	.word	0x00000000
        /*07f4*/ 	.word	0x00000000
        /*07f8*/ 	.short	0x010a
        /*07fa*/ 	.byte	0xff
	.zero		1


	//   ....[111]....
        /*07fc*/ 	.word	0x00009760
        /*0800*/ 	.word	0x00000000
        /*0804*/ 	.word	0x00000000
        /*0808*/ 	.short	0x010a
        /*080a*/ 	.byte	0xff
	.zero		1


	//   ....[112]....
        /*080c*/ 	.word	0x000097b0
        /*0810*/ 	.word	0x00000002
        /*0814*/ 	.word	0x000000f0
        /*0818*/ 	.short	0x010a
        /*081a*/ 	.byte	0xff
	.zero		1


	//   ....[113]....
        /*081c*/ 	.word	0x00009810
        /*0820*/ 	.word	0x00000002
        /*0824*/ 	.word	0x000000a0
        /*0828*/ 	.short	0x010a
        /*082a*/ 	.byte	0xff
	.zero		1


	//   ....[114]....
        /*082c*/ 	.word	0x00009860
        /*0830*/ 	.word	0x00000002
        /*0834*/ 	.word	0x00000090
        /*0838*/ 	.short	0x010a
        /*083a*/ 	.byte	0xff
	.zero		1


	//   ....[115]....
        /*083c*/ 	.word	0x000098c0
        /*0840*/ 	.word	0x00000000
        /*0844*/ 	.word	0x000000a0
        /*0848*/ 	.short	0x010a
        /*084a*/ 	.byte	0xff
	.zero		1


	//   ....[116]....
        /*084c*/ 	.word	0x00009910
        /*0850*/ 	.word	0x00000000
        /*0854*/ 	.word	0x00000090
        /*0858*/ 	.short	0x010a
        /*085a*/ 	.byte	0xff
	.zero		1


	//   ....[117]....
        /*085c*/ 	.word	0x00009970
        /*0860*/ 	.word	0x00000003
        /*0864*/ 	.word	0x000000d0
        /*0868*/ 	.short	0x010a
        /*086a*/ 	.byte	0xff
	.zero		1


	//   ....[118]....
        /*086c*/ 	.word	0x000099d0
        /*0870*/ 	.word	0x00000000
        /*0874*/ 	.word	0x00000000
        /*0878*/ 	.short	0x010a
        /*087a*/ 	.byte	0xff
	.zero		1


	//   ....[119]....
        /*087c*/ 	.word	0x00009a30
        /*0880*/ 	.word	0x00000000
        /*0884*/ 	.word	0x00000000
        /*0888*/ 	.short	0x010a
        /*088a*/ 	.byte	0xff
	.zero		1


	//   ....[120]....
        /*088c*/ 	.word	0x00009a90
        /*0890*/ 	.word	0x00000000
        /*0894*/ 	.word	0x00000000
        /*0898*/ 	.short	0x010a
        /*089a*/ 	.byte	0xff
	.zero		1


	//   ....[121]....
        /*089c*/ 	.word	0x00009af0
        /*08a0*/ 	.word	0x00000000
        /*08a4*/ 	.word	0x00000000
        /*08a8*/ 	.short	0x010a
        /*08aa*/ 	.byte	0xff
	.zero		1


	//   ....[122]....
        /*08ac*/ 	.word	0x00009b50
        /*08b0*/ 	.word	0x00000000
        /*08b4*/ 	.word	0x00000000
        /*08b8*/ 	.short	0x010a
        /*08ba*/ 	.byte	0xff
	.zero		1


	//   ....[123]....
        /*08bc*/ 	.word	0x00009ba0
        /*08c0*/ 	.word	0x0000000c
        /*08c4*/ 	.word	0x00000090
        /*08c8*/ 	.short	0x010a
        /*08ca*/ 	.byte	0xff
	.zero		1


	//   ....[124]....
        /*08cc*/ 	.word	0x00009c00
        /*08d0*/ 	.word	0x00000000
        /*08d4*/ 	.word	0x00000088
        /*08d8*/ 	.short	0x010a
        /*08da*/ 	.byte	0xff
	.zero		1


	//   ....[125]....
        /*08dc*/ 	.word	0x00009c60
        /*08e0*/ 	.word	0x00000000
        /*08e4*/ 	.word	0x00000060
        /*08e8*/ 	.short	0x010a
        /*08ea*/ 	.byte	0xff
	.zero		1


	//   ....[126]....
        /*08ec*/ 	.word	0x00009cc0
        /*08f0*/ 	.word	0x00000000
        /*08f4*/ 	.word	0x00000068
        /*08f8*/ 	.short	0x010a
        /*08fa*/ 	.byte	0xff
	.zero		1


	//   ....[127]....
        /*08fc*/ 	.word	0x00009d20
        /*0900*/ 	.word	0x00000000
        /*0904*/ 	.word	0x00000070
        /*0908*/ 	.short	0x010a
        /*090a*/ 	.byte	0xff
	.zero		1


	//   ....[128]....
        /*090c*/ 	.word	0x00009d80
        /*0910*/ 	.word	0x00000000
        /*0914*/ 	.word	0x00000078
        /*0918*/ 	.short	0x010a
        /*091a*/ 	.byte	0xff
	.zero		1


	//   ....[129]....
        /*091c*/ 	.word	0x00009de0
        /*0920*/ 	.word	0x00000000
        /*0924*/ 	.word	0x00000060
        /*0928*/ 	.short	0x010a
        /*092a*/ 	.byte	0xff
	.zero		1


	//   ....[130]....
        /*092c*/ 	.word	0x00009e40
        /*0930*/ 	.word	0x00000000
        /*0934*/ 	.word	0x00000068
        /*0938*/ 	.short	0x010a
        /*093a*/ 	.byte	0xff
	.zero		1


	//   ....[131]....
        /*093c*/ 	.word	0x00009ea0
        /*0940*/ 	.word	0x00000000
        /*0944*/ 	.word	0x00000070
        /*0948*/ 	.short	0x010a
        /*094a*/ 	.byte	0xff
	.zero		1


	//   ....[132]....
        /*094c*/ 	.word	0x00009ef0
        /*0950*/ 	.word	0x00000003
        /*0954*/ 	.word	0x00000090
        /*0958*/ 	.short	0x010a
        /*095a*/ 	.byte	0xff
	.zero		1


	//   ....[133]....
        /*095c*/ 	.word	0x00009f50
        /*0960*/ 	.word	0x00000002
        /*0964*/ 	.word	0x00000040
        /*0968*/ 	.short	0x010a
        /*096a*/ 	.byte	0xff
	.zero		1


	//   ....[134]....
        /*096c*/ 	.word	0x00009fa0
        /*0970*/ 	.word	0x00000063
        /*0974*/ 	.word	0x000000b0
        /*0978*/ 	.short	0x010a
        /*097a*/ 	.byte	0xff
	.zero		1


	//   ....[135]....
        /*097c*/ 	.word	0x00009ff0
        /*0980*/ 	.word	0x00000003
        /*0984*/ 	.word	0x00000040
        /*0988*/ 	.short	0x010a
        /*098a*/ 	.byte	0xff
	.zero		1


	//   ....[136]....
        /*098c*/ 	.word	0x0000a040
        /*0990*/ 	.word	0x0000003e
        /*0994*/ 	.word	0x00000040
        /*0998*/ 	.short	0x010a
        /*099a*/ 	.byte	0xff
	.zero		1


	//   ....[137]....
        /*099c*/ 	.word	0x0000a090
        /*09a0*/ 	.word	0x0000003e
        /*09a4*/ 	.word	0x00000040
        /*09a8*/ 	.short	0x010a
        /*09aa*/ 	.byte	0xff
	.zero		1


	//----- nvinfo : EIATTR_NUM_MBARRIERS
	.align		4
.L_47:
        /*09ac*/ 	.byte	0x03, 0x38
        /*09ae*/ 	.short	0x0022


	//----- nvinfo : EIATTR_EXIT_INSTR_OFFSETS
	.align		4
        /*09b0*/ 	.byte	0x04, 0x1c
        /*09b2*/ 	.short	(.L_49 - .L_48)


	//   ....[0]....
.L_48:
        /*09b4*/ 	.word	0x00002a80


	//   ....[1]....
        /*09b8*/ 	.word	0x00002f70


	//   ....[2]....
        /*09bc*/ 	.word	0x00002fd0


	//   ....[3]....
        /*09c0*/ 	.word	0x00003ee0


	//   ....[4]....
        /*09c4*/ 	.word	0x00005040


	//   ....[5]....
        /*09c8*/ 	.word	0x00005080


	//   ....[6]....
        /*09cc*/ 	.word	0x00009400


	//   ....[7]....
        /*09d0*/ 	.word	0x00009480


	//   ....[8]....
        /*09d4*/ 	.word	0x000094b0


	//   ....[9]....
        /*09d8*/ 	.word	0x00009520


	//----- nvinfo : EIATTR_MAX_THREADS
	.align		4
.L_49:
        /*09dc*/ 	.byte	0x04, 0x05
        /*09de*/ 	.short	(.L_51 - .L_50)
.L_50:
        /*09e0*/ 	.word	0x00000100
        /*09e4*/ 	.word	0x00000001
        /*09e8*/ 	.word	0x00000001


	//----- nvinfo : EIATTR_CRS_STACK_SIZE
	.align		4
.L_51:
        /*09ec*/ 	.byte	0x04, 0x1e
        /*09ee*/ 	.short	(.L_53 - .L_52)
.L_52:
        /*09f0*/ 	.word	0x00000000


	//----- nvinfo : EIATTR_CBANK_PARAM_SIZE
	.align		4
.L_53:
        /*09f4*/ 	.byte	0x03, 0x19
        /*09f6*/ 	.short	0x0800


	//----- nvinfo : EIATTR_PARAM_CBANK
	.align		4
        /*09f8*/ 	.byte	0x04, 0x0a
        /*09fa*/ 	.short	(.L_55 - .L_54)
	.align		4
.L_54:
        /*09fc*/ 	.word	index@(.nv.constant0._ZN7cutlass13device_kernelINS_4gemm6kernel13GemmUniversalIN4cute5tupleIJiiiiEEENS1_10collective13CollectiveMmaINS1_35MainloopSm100TmaUmmaWarpSpecializedILi4ELi2ELi4ENS5_IJNS4_1CILi1EEENSA_ILi4EEESB_EEEEENS5_IJNSA_ILi128EEESF_NSA_ILi64EEEEEENS_6half_tENS5_IJlSB_lEEESI_NS5_IJSB_llEEENS4_8TiledMMAINS4_8MMA_AtomIJNS4_20SM100_MMA_F16BF16_SSISI_SI_fLi128ELi128ELNS4_4UMMA5MajorE0ELSP_1ELNSO_7ScaleInE0ELSQ_0EEEEEENS4_6LayoutINS5_IJSB_SB_SB_EEENS5_IJNSA_ILi0EEESV_SV_EEEEENS5_IJNS4_10UnderscoreESY_SY_EEEEENS4_23SM90_TMA_LOAD_MULTICASTENS4_14ComposedLayoutINS4_7SwizzleILi3ELi4ELi3EEENS4_18smem_ptr_flag_bitsILi16EEENST_INS5_IJNSA_ILi8EEESG_EEENS5_IJSG_SB_EEEEEEEvNS4_8identityENS4_13SM90_TMA_LOADENS12_IS14_S16_NST_INS5_IJSG_S17_EEENS5_IJSB_SG_EEEEEEEvS1C_EENS_8epilogue10collective18CollectiveEpilogueINS1J_23Sm100TmaWarpSpecializedILi4ELi2ELi32ELb1ELb0EEEJSH_NS5_IJNST_ISF_SB_EENST_INSA_ILi32EEESB_EEEEESI_SJ_SI_SJ_NS1J_6fusion15FusionCallbacksIS1N_NS1S_17LinearCombinationISI_fSI_fLNS_15FloatRoundStyleE2EEESH_S1R_JEEENS4_5SM1004TMEM4LOAD26SM100_TMEM_LOAD_32dp32b32xES1D_NS12_INS13_ILi2ELi4ELi3EEES16_NST_INS5_IJS17_S1P_EEENS5_IJS1P_SB_EEEEEEENS4_39AutoVectorizingCopyWithAssumedAlignmentILi128EEENS4_14SM90_TMA_STOREES26_S28_S28_EEEvvEEEEvNT_6ParamsE)
        /*0a00*/ 	.short	0x0380
        /*0a02*/ 	.short	0x0800


	//----- nvinfo : EIATTR_SW_WAR
	.align		4
.L_55:
        /*0a04*/ 	.byte	0x04, 0x36
        /*0a06*/ 	.short	(.L_57 - .L_56)
.L_56:
        /*0a08*/ 	.word	0x00000008
.L_57:


//--------------------- .nv.callgraph             --------------------------
	.section	.nv.callgraph,"",@"SHT_CUDA_CALLGRAPH"
	.align	4
	.sectionentsize	8
	.align		4
        /*0000*/ 	.word	0x00000000
	.align		4
        /*0004*/ 	.word	0xffffffff
	.align		4
        /*0008*/ 	.word	index@(_ZN7cutlass13device_kernelINS_4gemm6kernel13GemmUniversalIN4cute5tupleIJiiiiEEENS1_10collective13CollectiveMmaINS1_35MainloopSm100TmaUmmaWarpSpecializedILi4ELi2ELi4ENS5_IJNS4_1CILi1EEENSA_ILi4EEESB_EEEEENS5_IJNSA_ILi128EEESF_NSA_ILi64EEEEEENS_6half_tENS5_IJlSB_lEEESI_NS5_IJSB_llEEENS4_8TiledMMAINS4_8MMA_AtomIJNS4_20SM100_MMA_F16BF16_SSISI_SI_fLi128ELi128ELNS4_4UMMA5MajorE0ELSP_1ELNSO_7ScaleInE0ELSQ_0EEEEEENS4_6LayoutINS5_IJSB_SB_SB_EEENS5_IJNSA_ILi0EEESV_SV_EEEEENS5_IJNS4_10UnderscoreESY_SY_EEEEENS4_23SM90_TMA_LOAD_MULTICASTENS4_14ComposedLayoutINS4_7SwizzleILi3ELi4ELi3EEENS4_18smem_ptr_flag_bitsILi16EEENST_INS5_IJNSA_ILi8EEESG_EEENS5_IJSG_SB_EEEEEEEvNS4_8identityENS4_13SM90_TMA_LOADENS12_IS14_S16_NST_INS5_IJSG_S17_EEENS5_IJSB_SG_EEEEEEEvS1C_EENS_8epilogue10collective18CollectiveEpilogueINS1J_23Sm100TmaWarpSpecializedILi4ELi2ELi32ELb1ELb0EEEJSH_NS5_IJNST_ISF_SB_EENST_INSA_ILi32EEESB_EEEEESI_SJ_SI_SJ_NS1J_6fusion15FusionCallbacksIS1N_NS1S_17LinearCombinationISI_fSI_fLNS_15FloatRoundStyleE2EEESH_S1R_JEEENS4_5SM1004TMEM4LOAD26SM100_TMEM_LOAD_32dp32b32xES1D_NS12_INS13_ILi2ELi4ELi3EEES16_NST_INS5_IJS17_S1P_EEENS5_IJS1P_SB_EEEEEEENS4_39AutoVectorizingCopyWithAssumedAlignmentILi128EEENS4_14SM90_TMA_STOREES26_S28_S28_EEEvvEEEEvNT_6ParamsE)
	.align		4
        /*000c*/ 	.word	index@(__assertfail)
	.align		4
        /*0010*/ 	.word	0x00000000
	.align		4
        /*0014*/ 	.word	0xfffffffe
	.align		4
        /*0018*/ 	.word	0x00000000
	.align		4
        /*001c*/ 	.word	0xfffffffd
	.align		4
        /*0020*/ 	.word	0x00000000
	.align		4
        /*0024*/ 	.word	0xfffffffc


//--------------------- .nv.constant4             --------------------------
	.section	.nv.constant4,"a",@progbits
	.align	8
	.align		8
.nv.constant4:
        /*0000*/ 	.dword	__assertfail
	.align		8
        /*0008*/ 	.dword	__unnamed_1
	.align		8
        /*0010*/ 	.dword	__unnamed_2
	.align		8
        /*0018*/ 	.dword	_ZN40_INTERNAL_b3e75e57_4_k_cu_02749fa2_315784cuda3std3__45__cpo5beginE
	.align		8
        /*0020*/ 	.dword	_ZN40_INTERNAL_b3e75e57_4_k_cu_02749fa2_315784cuda3std3__45__cpo3endE
	.align		8
        /*0028*/ 	.dword	_ZN40_INTERNAL_b3e75e57_4_k_cu_02749fa2_315784cuda3std3__45__cpo6cbeginE
	.align		8
        /*0030*/ 	.dword	_ZN40_INTERNAL_b3e75e57_4_k_cu_02749fa2_315784cuda3std3__45__cpo4cendE
	.align		8
        /*0038*/ 	.dword	_ZN40_INTERNAL_b3e75e57_4_k_cu_02749fa2_315784cuda3std3__442_GLOBAL__N__b3e75e57_4_k_cu_02749fa2_315786ignoreE
	.align		8
        /*0040*/ 	.dword	_ZN40_INTERNAL_b3e75e57_4_k_cu_02749fa2_315784cuda3std3__419piecewise_constructE
	.align		8
        /*0048*/ 	.dword	_ZN40_INTERNAL_b3e75e57_4_k_cu_02749fa2_315784cuda3std3__48in_placeE
	.align		8
        /*0050*/ 	.dword	_ZN40_INTERNAL_b3e75e57_4_k_cu_02749fa2_315784cuda3std6ranges3__45__cpo4swapE
	.align		8
        /*0058*/ 	.dword	_ZN40_INTERNAL_b3e75e57_4_k_cu_02749fa2_315784cuda3std6ranges3__45__cpo9iter_moveE
	.align		8
        /*0060*/ 	.dword	_ZN40_INTERNAL_b3e75e57_4_k_cu_02749fa2_315784cute7productE
	.align		8
        /*0068*/ 	.dword	_ZN40_INTERNAL_b3e75e57_4_k_cu_02749fa2_315784cute1_E
	.align		8
        /*0070*/ 	.dword	$str$25
	.align		8
        /*0078*/ 	.dword	$str$26
	.align		8
        /*0080*/ 	.dword	$str$27
	.align		8
        /*0088*/ 	.dword	$str$28


//--------------------- .text._ZN7cutlass13device_kernelINS_4gemm6kernel13GemmUniversalIN4cute5tupleIJiiiiEEENS1_10collective13CollectiveMmaINS1_35MainloopSm100TmaUmmaWarpSpecializedILi4ELi2ELi4ENS5_IJNS4_1CILi1EEENSA_ILi4EEESB_EEEEENS5_IJNSA_ILi128EEESF_NSA_ILi64EEEEEENS_6half_tENS5_IJlSB_lEEESI_NS5_IJSB_llEEENS4_8TiledMMAINS4_8MMA_AtomIJNS4_20SM100_MMA_F16BF16_SSISI_SI_fLi128ELi128ELNS4_4UMMA5MajorE0ELSP_1ELNSO_7ScaleInE0ELSQ_0EEEEEENS4_6LayoutINS5_IJSB_SB_SB_EEENS5_IJNSA_ILi0EEESV_SV_EEEEENS5_IJNS4_10UnderscoreESY_SY_EEEEENS4_23SM90_TMA_LOAD_MULTICASTENS4_14ComposedLayoutINS4_7SwizzleILi3ELi4ELi3EEENS4_18smem_ptr_flag_bitsILi16EEENST_INS5_IJNSA_ILi8EEESG_EEENS5_IJSG_SB_EEEEEEEvNS4_8identityENS4_13SM90_TMA_LOADENS12_IS14_S16_NST_INS5_IJSG_S17_EEENS5_IJSB_SG_EEEEEEEvS1C_EENS_8epilogue10collective18CollectiveEpilogueINS1J_23Sm100TmaWarpSpecializedILi4ELi2ELi32ELb1ELb0EEEJSH_NS5_IJNST_ISF_SB_EENST_INSA_ILi32EEESB_EEEEESI_SJ_SI_SJ_NS1J_6fusion15FusionCallbacksIS1N_NS1S_17LinearCombinationISI_fSI_fLNS_15FloatRoundStyleE2EEESH_S1R_JEEENS4_5SM1004TMEM4LOAD26SM100_TMEM_LOAD_32dp32b32xES1D_NS12_INS13_ILi2ELi4ELi3EEES16_NST_INS5_IJS17_S1P_EEENS5_IJS1P_SB_EEEEEEENS4_39AutoVectorizingCopyWithAssumedAlignmentILi128EEENS4_14SM90_TMA_STOREES26_S28_S28_EEEvvEEEEvNT_6ParamsE --------------------------
	.section	.text._ZN7cutlass13device_kernelINS_4gemm6kernel13GemmUniversalIN4cute5tupleIJiiiiEEENS1_10collective13CollectiveMmaINS1_35MainloopSm100TmaUmmaWarpSpecializedILi4ELi2ELi4ENS5_IJNS4_1CILi1EEENSA_ILi4EEESB_EEEEENS5_IJNSA_ILi128EEESF_NSA_ILi64EEEEEENS_6half_tENS5_IJlSB_lEEESI_NS5_IJSB_llEEENS4_8TiledMMAINS4_8MMA_AtomIJNS4_20SM100_MMA_F16BF16_SSISI_SI_fLi128ELi128ELNS4_4UMMA5MajorE0ELSP_1ELNSO_7ScaleInE0ELSQ_0EEEEEENS4_6LayoutINS5_IJSB_SB_SB_EEENS5_IJNSA_ILi0EEESV_SV_EEEEENS5_IJNS4_10UnderscoreESY_SY_EEEEENS4_23SM90_TMA_LOAD_MULTICASTENS4_14ComposedLayoutINS4_7SwizzleILi3ELi4ELi3EEENS4_18smem_ptr_flag_bitsILi16EEENST_INS5_IJNSA_ILi8EEESG_EEENS5_IJSG_SB_EEEEEEEvNS4_8identityENS4_13SM90_TMA_LOADENS12_IS14_S16_NST_INS5_IJSG_S17_EEENS5_IJSB_SG_EEEEEEEvS1C_EENS_8epilogue10collective18CollectiveEpilogueINS1J_23Sm100TmaWarpSpecializedILi4ELi2ELi32ELb1ELb0EEEJSH_NS5_IJNST_ISF_SB_EENST_INSA_ILi32EEESB_EEEEESI_SJ_SI_SJ_NS1J_6fusion15FusionCallbacksIS1N_NS1S_17LinearCombinationISI_fSI_fLNS_15FloatRoundStyleE2EEESH_S1R_JEEENS4_5SM1004TMEM4LOAD26SM100_TMEM_LOAD_32dp32b32xES1D_NS12_INS13_ILi2ELi4ELi3EEES16_NST_INS5_IJS17_S1P_EEENS5_IJS1P_SB_EEEEEEENS4_39AutoVectorizingCopyWithAssumedAlignmentILi128EEENS4_14SM90_TMA_STOREES26_S28_S28_EEEvvEEEEvNT_6ParamsE,"ax",@progbits
	.align	128
.text._ZN7cutlass13device_kernelINS_4gemm6kernel13GemmUniversalIN4cute5tupleIJiiiiEEENS1_10collective13CollectiveMmaINS1_35MainloopSm100TmaUmmaWarpSpecializedILi4ELi2ELi4ENS5_IJNS4_1CILi1EEENSA_ILi4EEESB_EEEEENS5_IJNSA_ILi128EEESF_NSA_ILi64EEEEEENS_6half_tENS5_IJlSB_lEEESI_NS5_IJSB_llEEENS4_8TiledMMAINS4_8MMA_AtomIJNS4_20SM100_MMA_F16BF16_SSISI_SI_fLi128ELi128ELNS4_4UMMA5MajorE0ELSP_1ELNSO_7ScaleInE0ELSQ_0EEEEEENS4_6LayoutINS5_IJSB_SB_SB_EEENS5_IJNSA_ILi0EEESV_SV_EEEEENS5_IJNS4_10UnderscoreESY_SY_EEEEENS4_23SM90_TMA_LOAD_MULTICASTENS4_14ComposedLayoutINS4_7SwizzleILi3ELi4ELi3EEENS4_18smem_ptr_flag_bitsILi16EEENST_INS5_IJNSA_ILi8EEESG_EEENS5_IJSG_SB_EEEEEEEvNS4_8identityENS4_13SM90_TMA_LOADENS12_IS14_S16_NST_INS5_IJSG_S17_EEENS5_IJSB_SG_EEEEEEEvS1C_EENS_8epilogue10collective18CollectiveEpilogueINS1J_23Sm100TmaWarpSpecializedILi4ELi2ELi32ELb1ELb0EEEJSH_NS5_IJNST_ISF_SB_EENST_INSA_ILi32EEESB_EEEEESI_SJ_SI_SJ_NS1J_6fusion15FusionCallbacksIS1N_NS1S_17LinearCombinationISI_fSI_fLNS_15FloatRoundStyleE2EEESH_S1R_JEEENS4_5SM1004TMEM4LOAD26SM100_TMEM_LOAD_32dp32b32xES1D_NS12_INS13_ILi2ELi4ELi3EEES16_NST_INS5_IJS17_S1P_EEENS5_IJS1P_SB_EEEEEEENS4_39AutoVectorizingCopyWithAssumedAlignmentILi128EEENS4_14SM90_TMA_STOREES26_S28_S28_EEEvvEEEEvNT_6ParamsE:
        .type           _ZN7cutlass13device_kernelINS_4gemm6kernel13GemmUniversalIN4cute5tupleIJiiiiEEENS1_10collective13CollectiveMmaINS1_35MainloopSm100TmaUmmaWarpSpecializedILi4ELi2ELi4ENS5_IJNS4_1CILi1EEENSA_ILi4EEESB_EEEEENS5_IJNSA_ILi128EEESF_NSA_ILi64EEEEEENS_6half_tENS5_IJlSB_lEEESI_NS5_IJSB_llEEENS4_8TiledMMAINS4_8MMA_AtomIJNS4_20SM100_MMA_F16BF16_SSISI_SI_fLi128ELi128ELNS4_4UMMA5MajorE0ELSP_1ELNSO_7ScaleInE0ELSQ_0EEEEEENS4_6LayoutINS5_IJSB_SB_SB_EEENS5_IJNSA_ILi0EEESV_SV_EEEEENS5_IJNS4_10UnderscoreESY_SY_EEEEENS4_23SM90_TMA_LOAD_MULTICASTENS4_14ComposedLayoutINS4_7SwizzleILi3ELi4ELi3EEENS4_18smem_ptr_flag_bitsILi16EEENST_INS5_IJNSA_ILi8EEESG_EEENS5_IJSG_SB_EEEEEEEvNS4_8identityENS4_13SM90_TMA_LOADENS12_IS14_S16_NST_INS5_IJSG_S17_EEENS5_IJSB_SG_EEEEEEEvS1C_EENS_8epilogue10collective18CollectiveEpilogueINS1J_23Sm100TmaWarpSpecializedILi4ELi2ELi32ELb1ELb0EEEJSH_NS5_IJNST_ISF_SB_EENST_INSA_ILi32EEESB_EEEEESI_SJ_SI_SJ_NS1J_6fusion15FusionCallbacksIS1N_NS1S_17LinearCombinationISI_fSI_fLNS_15FloatRoundStyleE2EEESH_S1R_JEEENS4_5SM1004TMEM4LOAD26SM100_TMEM_LOAD_32dp32b32xES1D_NS12_INS13_ILi2ELi4ELi3EEES16_NST_INS5_IJS17_S1P_EEENS5_IJS1P_SB_EEEEEEENS4_39AutoVectorizingCopyWithAssumedAlignmentILi128EEENS4_14SM90_TMA_STOREES26_S28_S28_EEEvvEEEEvNT_6ParamsE,@function
        .size           _ZN7cutlass13device_kernelINS_4gemm6kernel13GemmUniversalIN4cute5tupleIJiiiiEEENS1_10collective13CollectiveMmaINS1_35MainloopSm100TmaUmmaWarpSpecializedILi4ELi2ELi4ENS5_IJNS4_1CILi1EEENSA_ILi4EEESB_EEEEENS5_IJNSA_ILi128EEESF_NSA_ILi64EEEEEENS_6half_tENS5_IJlSB_lEEESI_NS5_IJSB_llEEENS4_8TiledMMAINS4_8MMA_AtomIJNS4_20SM100_MMA_F16BF16_SSISI_SI_fLi128ELi128ELNS4_4UMMA5MajorE0ELSP_1ELNSO_7ScaleInE0ELSQ_0EEEEEENS4_6LayoutINS5_IJSB_SB_SB_EEENS5_IJNSA_ILi0EEESV_SV_EEEEENS5_IJNS4_10UnderscoreESY_SY_EEEEENS4_23SM90_TMA_LOAD_MULTICASTENS4_14ComposedLayoutINS4_7SwizzleILi3ELi4ELi3EEENS4_18smem_ptr_flag_bitsILi16EEENST_INS5_IJNSA_ILi8EEESG_EEENS5_IJSG_SB_EEEEEEEvNS4_8identityENS4_13SM90_TMA_LOADENS12_IS14_S16_NST_INS5_IJSG_S17_EEENS5_IJSB_SG_EEEEEEEvS1C_EENS_8epilogue10collective18CollectiveEpilogueINS1J_23Sm100TmaWarpSpecializedILi4ELi2ELi32ELb1ELb0EEEJSH_NS5_IJNST_ISF_SB_EENST_INSA_ILi32EEESB_EEEEESI_SJ_SI_SJ_NS1J_6fusion15FusionCallbacksIS1N_NS1S_17LinearCombinationISI_fSI_fLNS_15FloatRoundStyleE2EEESH_S1R_JEEENS4_5SM1004TMEM4LOAD26SM100_TMEM_LOAD_32dp32b32xES1D_NS12_INS13_ILi2ELi4ELi3EEES16_NST_INS5_IJS17_S1P_EEENS5_IJS1P_SB_EEEEEEENS4_39AutoVectorizingCopyWithAssumedAlignmentILi128EEENS4_14SM90_TMA_STOREES26_S28_S28_EEEvvEEEEvNT_6ParamsE,(.L_x_183 - _ZN7cutlass13device_kernelINS_4gemm6kernel13GemmUniversalIN4cute5tupleIJiiiiEEENS1_10collective13CollectiveMmaINS1_35MainloopSm100TmaUmmaWarpSpecializedILi4ELi2ELi4ENS5_IJNS4_1CILi1EEENSA_ILi4EEESB_EEEEENS5_IJNSA_ILi128EEESF_NSA_ILi64EEEEEENS_6half_tENS5_IJlSB_lEEESI_NS5_IJSB_llEEENS4_8TiledMMAINS4_8MMA_AtomIJNS4_20SM100_MMA_F16BF16_SSISI_SI_fLi128ELi128ELNS4_4UMMA5MajorE0ELSP_1ELNSO_7ScaleInE0ELSQ_0EEEEEENS4_6LayoutINS5_IJSB_SB_SB_EEENS5_IJNSA_ILi0EEESV_SV_EEEEENS5_IJNS4_10UnderscoreESY_SY_EEEEENS4_23SM90_TMA_LOAD_MULTICASTENS4_14ComposedLayoutINS4_7SwizzleILi3ELi4ELi3EEENS4_18smem_ptr_flag_bitsILi16EEENST_INS5_IJNSA_ILi8EEESG_EEENS5_IJSG_SB_EEEEEEEvNS4_8identityENS4_13SM90_TMA_LOADENS12_IS14_S16_NST_INS5_IJSG_S17_EEENS5_IJSB_SG_EEEEEEEvS1C_EENS_8epilogue10collective18CollectiveEpilogueINS1J_23Sm100TmaWarpSpecializedILi4ELi2ELi32ELb1ELb0EEEJSH_NS5_IJNST_ISF_SB_EENST_INSA_ILi32EEESB_EEEEESI_SJ_SI_SJ_NS1J_6fusion15FusionCallbacksIS1N_NS1S_17LinearCombinationISI_fSI_fLNS_15FloatRoundStyleE2EEESH_S1R_JEEENS4_5SM1004TMEM4LOAD26SM100_TMEM_LOAD_32dp32b32xES1D_NS12_INS13_ILi2ELi4ELi3EEES16_NST_INS5_IJS17_S1P_EEENS5_IJS1P_SB_EEEEEEENS4_39AutoVectorizingCopyWithAssumedAlignmentILi128EEENS4_14SM90_TMA_STOREES26_S28_S28_EEEvvEEEEvNT_6ParamsE)
        .other          _ZN7cutlass13device_kernelINS_4gemm6kernel13GemmUniversalIN4cute5tupleIJiiiiEEENS1_10collective13CollectiveMmaINS1_35MainloopSm100TmaUmmaWarpSpecializedILi4ELi2ELi4ENS5_IJNS4_1CILi1EEENSA_ILi4EEESB_EEEEENS5_IJNSA_ILi128EEESF_NSA_ILi64EEEEEENS_6half_tENS5_IJlSB_lEEESI_NS5_IJSB_llEEENS4_8TiledMMAINS4_8MMA_AtomIJNS4_20SM100_MMA_F16BF16_SSISI_SI_fLi128ELi128ELNS4_4UMMA5MajorE0ELSP_1ELNSO_7ScaleInE0ELSQ_0EEEEEENS4_6LayoutINS5_IJSB_SB_SB_EEENS5_IJNSA_ILi0EEESV_SV_EEEEENS5_IJNS4_10UnderscoreESY_SY_EEEEENS4_23SM90_TMA_LOAD_MULTICASTENS4_14ComposedLayoutINS4_7SwizzleILi3ELi4ELi3EEENS4_18smem_ptr_flag_bitsILi16EEENST_INS5_IJNSA_ILi8EEESG_EEENS5_IJSG_SB_EEEEEEEvNS4_8identityENS4_13SM90_TMA_LOADENS12_IS14_S16_NST_INS5_IJSG_S17_EEENS5_IJSB_SG_EEEEEEEvS1C_EENS_8epilogue10collective18CollectiveEpilogueINS1J_23Sm100TmaWarpSpecializedILi4ELi2ELi32ELb1ELb0EEEJSH_NS5_IJNST_ISF_SB_EENST_INSA_ILi32EEESB_EEEEESI_SJ_SI_SJ_NS1J_6fusion15FusionCallbacksIS1N_NS1S_17LinearCombinationISI_fSI_fLNS_15FloatRoundStyleE2EEESH_S1R_JEEENS4_5SM1004TMEM4LOAD26SM100_TMEM_LOAD_32dp32b32xES1D_NS12_INS13_ILi2ELi4ELi3EEES16_NST_INS5_IJS17_S1P_EEENS5_IJS1P_SB_EEEEEEENS4_39AutoVectorizingCopyWithAssumedAlignmentILi128EEENS4_14SM90_TMA_STOREES26_S28_S28_EEEvvEEEEvNT_6ParamsE,@"STO_CUDA_ENTRY STV_DEFAULT"
_ZN7cutlass13device_kernelINS_4gemm6kernel13GemmUniversalIN4cute5tupleIJiiiiEEENS1_10collective13CollectiveMmaINS1_35MainloopSm100TmaUmmaWarpSpecializedILi4ELi2ELi4ENS5_IJNS4_1CILi1EEENSA_ILi4EEESB_EEEEENS5_IJNSA_ILi128EEESF_NSA_ILi64EEEEEENS_6half_tENS5_IJlSB_lEEESI_NS5_IJSB_llEEENS4_8TiledMMAINS4_8MMA_AtomIJNS4_20SM100_MMA_F16BF16_SSISI_SI_fLi128ELi128ELNS4_4UMMA5MajorE0ELSP_1ELNSO_7ScaleInE0ELSQ_0EEEEEENS4_6LayoutINS5_IJSB_SB_SB_EEENS5_IJNSA_ILi0EEESV_SV_EEEEENS5_IJNS4_10UnderscoreESY_SY_EEEEENS4_23SM90_TMA_LOAD_MULTICASTENS4_14ComposedLayoutINS4_7SwizzleILi3ELi4ELi3EEENS4_18smem_ptr_flag_bitsILi16EEENST_INS5_IJNSA_ILi8EEESG_EEENS5_IJSG_SB_EEEEEEEvNS4_8identityENS4_13SM90_TMA_LOADENS12_IS14_S16_NST_INS5_IJSG_S17_EEENS5_IJSB_SG_EEEEEEEvS1C_EENS_8epilogue10collective18CollectiveEpilogueINS1J_23Sm100TmaWarpSpecializedILi4ELi2ELi32ELb1ELb0EEEJSH_NS5_IJNST_ISF_SB_EENST_INSA_ILi32EEESB_EEEEESI_SJ_SI_SJ_NS1J_6fusion15FusionCallbacksIS1N_NS1S_17LinearCombinationISI_fSI_fLNS_15FloatRoundStyleE2EEESH_S1R_JEEENS4_5SM1004TMEM4LOAD26SM100_TMEM_LOAD_32dp32b32xES1D_NS12_INS13_ILi2ELi4ELi3EEES16_NST_INS5_IJS17_S1P_EEENS5_IJS1P_SB_EEEEEEENS4_39AutoVectorizingCopyWithAssumedAlignmentILi128EEENS4_14SM90_TMA_STOREES26_S28_S28_EEEvvEEEEvNT_6ParamsE:
[----:B------:R-:W1:Y:S01]  /*0000*/  LDC R1, c[0x0][0x37c] ;  /* 0x0000df00ff017b82 */ /* 0x000e620000000800 */
[----:B------:R-:W2:Y:S01]  /*0010*/  S2R R94, SR_TID.X ;  /* 0x00000000005e7919 */ /* 0x000ea20000002100 */
[----:B------:R-:W3:Y:S01]  /*0020*/  LDCU.64 UR8, c[0x0][0x890] ;  /* 0x00011200ff0877ac */ /* 0x000ee20008000a00 */
[----:B------:R-:W-:Y:S02]  /*0030*/  PRMT R80, RZ, 0x7610, R80 ;  /* 0x00007610ff507816 */ /* 0x000fe40000000050 */
[----:B------:R-:W-:Y:S01]  /*0040*/  ELECT P3, URZ, PT ;  /* 0x0000000000ff782f */ /* 0x000fe20003860000 */
[----:B---3--:R-:W-:-:S04]  /*0050*/  UISETP.NE.U32.AND UP0, UPT, UR8, URZ, UPT ;  /* 0x000000ff0800728c */ /* 0x008fc8000bf05070 */
[----:B------:R-:W-:Y:S01]  /*0060*/  UISETP.NE.AND.EX UP0, UPT, UR9, URZ, UPT, UP0 ;  /* 0x000000ff0900728c */ /* 0x000fe2000bf05300 */
[----:B--2---:R-:W-:-:S05]  /*0070*/  SHF.R.U32.HI R81, RZ, 0x5, R94 ;  /* 0x00000005ff517819 */ /* 0x004fca000001165e */
[----:B------:R-:W2:Y:S02]  /*0080*/  SHFL.IDX PT, R0, R81, RZ, 0x1f ;  /* 0x00001fff51007589 */ /* 0x000ea400000e0000 */
[----:B--2---:R-:W-:Y:S01]  /*0090*/  R2UR UR17, R0 ;  /* 0x00000000001172ca */ /* 0x004fe200000e0000 */
[----:B-1----:R-:W-:-:S14]  /*00a0*/  BRA.U UP0, `(.L_x_0) ;  /* 0x0000000100307547 */ /* 0x002fdc000b800000 */
[----:B------:R-:W1:Y:S02]  /*00b0*/  LDCU.64 UR4, c[0x0][0x888] ;  /* 0x00011100ff0477ac */ /* 0x000e640008000a00 */
[----:B-1----:R-:W-:-:S04]  /*00c0*/  UISETP.NE.U32.AND UP0, UPT, UR4, URZ, UPT ;  /* 0x000000ff0400728c */ /* 0x002fc8000bf05070 */
[----:B------:R-:W-:-:S09]  /*00d0*/  UISETP.NE.AND.EX UP0, UPT, UR5, URZ, UPT, UP0 ;  /* 0x000000ff0500728c */ /* 0x000fd2000bf05300 */
[----:B------:R-:W-:Y:S05]  /*00e0*/  BRA.U !UP0, `(.L_x_1) ;  /* 0x0000000108147547 */ /* 0x000fea000b800000 */
[----:B------:R-:W1:Y:S01]  /*00f0*/  LDC.64 R2, c[0x0][0x888] ;  /* 0x00022200ff027b82 */ /* 0x000e620000000a00 */
[----:B------:R-:W1:Y:S02]  /*0100*/  LDCU.64 UR4, c[0x0][0x358] ;  /* 0x00006b00ff0477ac */ /* 0x000e640008000a00 */
[----:B-1----:R1:W5:Y:S01]  /*0110*/  LDG.E R41, desc[UR4][R2.64] ;  /* 0x0000000402297981 */ /* 0x002362000c1e1900 */
[----:B------:R-:W-:Y:S01]  /*0120*/  HFMA2 R80, -RZ, RZ, 0, 5.9604644775390625e-08 ;  /* 0x00000001ff507431 */ /* 0x000fe200000001ff */
[----:B------:R-:W-:Y:S05]  /*0130*/  BRA `(.L_x_0) ;  /* 0x00000000000c7947 */ /* 0x000fea0003800000 */
.L_x_1:
[----:B------:R-:W1:Y:S01]  /*0140*/  LDCU UR4, c[0x0][0x880] ;  /* 0x00011000ff0477ac */ /* 0x000e620008000800 */
[----:B------:R-:W-:Y:S01]  /*0150*/  HFMA2 R80, -RZ, RZ, 0, 5.9604644775390625e-08 ;  /* 0x00000001ff507431 */ /* 0x000fe200000001ff */
[----:B-1----:R-:W-:-:S07]  /*0160*/  MOV R41, UR4 ;  /* 0x0000000400297c02 */ /* 0x002fce0008000f00 */
.L_x_0:
[----:B------:R-:W2:Y:S02]  /*0170*/  LDCU.64 UR4, c[0x0][0x8b0] ;  /* 0x00011600ff0477ac */ /* 0x000ea40008000a00 */
[----:B--2---:R-:W-:-:S04]  /*0180*/  UISETP.NE.U32.AND UP0, UPT, UR4, URZ, UPT ;  /* 0x000000ff0400728c */ /* 0x004fc8000bf05070 */
[----:B------:R-:W-:-:S09]  /*0190*/  UISETP.NE.AND.EX UP0, UPT, UR5, URZ, UPT, UP0 ;  /* 0x000000ff0500728c */ /* 0x000fd2000bf05300 */
[----:B------:R-:W-:Y:S05]  /*01a0*/  BRA.U UP0, `(.L_x_2) ;  /* 0x0000000100287547 */ /* 0x000fea000b800000 */
[----:B------:R-:W2:Y:S02]  /*01b0*/  LDCU.64 UR4, c[0x0][0x8a8] ;  /* 0x00011500ff0477ac */ /* 0x000ea40008000a00 */
[----:B--2---:R-:W-:-:S04]  /*01c0*/  UISETP.NE.U32.AND UP0, UPT, UR4, URZ, UPT ;  /* 0x000000ff0400728c */ /* 0x004fc8000bf05070 */
[----:B------:R-:W-:-:S09]  /*01d0*/  UISETP.NE.AND.EX UP0, UPT, UR5, URZ, UPT, UP0 ;  /* 0x000000ff0500728c */ /* 0x000fd2000bf05300 */
[----:B------:R-:W-:Y:S05]  /*01e0*/  BRA.U !UP0, `(.L_x_3) ;  /* 0x0000000108107547 */ /* 0x000fea000b800000 */
[----:B------:R-:W2:Y:S01]  /*01f0*/  LDC.64 R38, c[0x0][0x8a8] ;  /* 0x00022a00ff267b82 */ /* 0x000ea20000000a00 */
[----:B------:R-:W2:Y:S02]  /*0200*/  LDCU.64 UR4, c[0x0][0x358] ;  /* 0x00006b00ff0477ac */ /* 0x000ea40008000a00 */
[----:B--2---:R2:W5:Y:S01]  /*0210*/  LDG.E R38, desc[UR4][R38.64] ;  /* 0x0000000426267981 */ /* 0x004562000c1e1900 */
[----:B------:R-:W-:Y:S05]  /*0220*/  BRA `(.L_x_2) ;  /* 0x0000000000087947 */ /* 0x000fea0003800000 */
.L_x_3:
[----:B------:R-:W2:Y:S02]  /*0230*/  LDCU UR4, c[0x0][0x8a0] ;  /* 0x00011400ff0477ac */ /* 0x000ea40008000800 */
[----:B--2---:R-:W-:Y:S02]  /*0240*/  MOV R38, UR4 ;  /* 0x0000000400267c02 */ /* 0x004fe40008000f00 */
.L_x_2:
[----:B------:R-:W-:Y:S01]  /*0250*/  IMAD.U32 R0, RZ, RZ, UR17 ;  /* 0x00000011ff007e24 */ /* 0x000fe2000f8e00ff */
[----:B------:R-:W-:Y:S04]  /*0260*/  BSSY.RECONVERGENT B0, `(.L_x_4) ;  /* 0x000000c000007945 */ /* 0x000fe80003800200 */
[C---:B------:R-:W-:Y:S02]  /*0270*/  ISETP.NE.OR P1, PT, R0.reuse, 0x1, !P3 ;  /* 0x000000010000780c */ /* 0x040fe40005f25670 */
[----:B------:R-:W-:-:S11]  /*0280*/  ISETP.NE.OR P0, PT, R0, 0x3, !P3 ;  /* 0x000000030000780c */ /* 0x000fd60005f05670 */
[----:B------:R-:W-:Y:S05]  /*0290*/  @P1 BRA `(.L_x_5) ;  /* 0x0000000000201947 */ /* 0x000fea0003800000 */
[----:B------:R-:W3:Y:S02]  /*02a0*/  LDCU.64 UR4, c[0x0][0x348] ;  /* 0x00006900ff0477ac */ /* 0x000ee40008000a00 */
[----:B---3--:R-:W-:Y:S02]  /*02b0*/  UIADD3 UR6, UP1, UPT, UR4, 0x80, URZ ;  /* 0x0000008004067890 */ /* 0x008fe4000ff3e0ff */
[----:B------:R-:W-:Y:S02]  /*02c0*/  UIADD3 UR4, UP0, UPT, UR4, 0x180, URZ ;  /* 0x0000018004047890 */ /* 0x000fe4000ff1e0ff */
[----:B------:R-:W-:Y:S02]  /*02d0*/  UIADD3.X UR7, UPT, UPT, URZ, UR5, URZ, UP1, !UPT ;  /* 0x00000005ff077290 */ /* 0x000fe40008ffe4ff */
[----:B------:R-:W-:-:S07]  /*02e0*/  UIADD3.X UR5, UPT, UPT, URZ, UR5, URZ, UP0, !UPT ;  /* 0x00000005ff057290 */ /* 0x000fce00087fe4ff */
[----:B------:R3:W-:Y:S02]  /*02f0*/  UTMACCTL.PF [UR6] ;  /* 0x00000000060079b9 */ /* 0x0007e40008040000 */
[----:B------:R3:W-:Y:S02]  /*0300*/  UTMACCTL.PF [UR4] ;  /* 0x00000000040079b9 */ /* 0x0007e40008040000 */
[----:B---3--:R-:W-:Y:S01]  /*0310*/  NOP ;  /* 0x0000000000007918 */ /* 0x008fe20000000000 */
.L_x_5:
[----:B------:R-:W-:Y:S05]  /*0320*/  BSYNC.RECONVERGENT B0 ;  /* 0x0000000000007941 */ /* 0x000fea0003800200 */
.L_x_4:
[----:B------:R-:W-:Y:S04]  /*0330*/  BSSY.RECONVERGENT B0, `(.L_x_6) ;  /* 0x000000a000007945 */ /* 0x000fe80003800200 */
        /* <DEDUP_REMOVED lines=9> */
.L_x_7:
[----:B------:R-:W-:Y:S05]  /*03d0*/  BSYNC.RECONVERGENT B0 ;  /* 0x0000000000007941 */ /* 0x000fea0003800200 */
.L_x_6:
[----:B------:R-:W3:Y:S01]  /*03e0*/  LDCU.64 UR4, c[0x0][0x888] ;  /* 0x00011100ff0477ac */ /* 0x000ee20008000a00 */
[----:B------:R-:W-:Y:S02]  /*03f0*/  UISETP.EQ.U32.AND UP1, UPT, UR8, URZ, UPT ;  /* 0x000000ff0800728c */ /* 0x000fe4000bf22070 */
[----:B------:R-:W-:Y:S02]  /*0400*/  UPLOP3.LUT UP3, UPT, UPT, UPT, UPT, 0x80, 0x8 ;  /* 0x000000000008789c */ /* 0x000fe40003f6f070 */
[----:B---3--:R-:W-:-:S04]  /*0410*/  UISETP.NE.U32.AND UP0, UPT, UR4, URZ, UPT ;  /* 0x000000ff0400728c */ /* 0x008fc8000bf05070 */
[----:B------:R-:W-:-:S04]  /*0420*/  UISETP.NE.AND.EX UP0, UPT, UR5, URZ, UPT, UP0 ;  /* 0x000000ff0500728c */ /* 0x000fc8000bf05300 */
[----:B------:R-:W-:-:S04]  /*0430*/  UISETP.EQ.OR.EX UP2, UPT, UR9, URZ, !UP0, UP1 ;  /* 0x000000ff0900728c */ /* 0x000fc8000c742710 */
[----:B------:R-:W-:-:S06]  /*0440*/  UP2UR UR4, UPR, URZ, 0x4 ;  /* 0x00000004ff047883 */ /* 0x000fcc0008000000 */
[----:B------:R-:W-:Y:S01]  /*0450*/  MOV R83, UR4 ;  /* 0x0000000400537c02 */ /* 0x000fe20008000f00 */
[----:B------:R-:W-:Y:S06]  /*0460*/  BRA.U !UP2, `(.L_x_8) ;  /* 0x000000010a207547 */ /* 0x000fec000b800000 */
[----:B------:R-:W-:Y:S01]  /*0470*/  UISETP.NE.U32.AND UP1, UPT, UR8, URZ, UPT ;  /* 0x000000ff0800728c */ /* 0x000fe2000bf25070 */
[----:B-----5:R-:W-:Y:S01]  /*0480*/  FSETP.NEU.AND P0, PT, R41, RZ, PT ;  /* 0x000000ff2900720b */ /* 0x020fe20003f0d000 */
[----:B------:R-:W-:Y:S02]  /*0490*/  USEL UR4, URZ, 0xffffffff, UP0 ;  /* 0xffffffffff047887 */ /* 0x000fe40008000000 */
[----:B------:R-:W-:-:S10]  /*04a0*/  UISETP.NE.AND.EX UP1, UPT, UR9, URZ, UPT, UP1 ;  /* 0x000000ff0900728c */ /* 0x000fd4000bf25310 */
[----:B------:R-:W-:Y:S01]  /*04b0*/  VOTEU.ANY UP0, P0 ;  /* 0x0000000000ff7886 */ /* 0x000fe20000000100 */
[----:B------:R-:W-:-:S04]  /*04c0*/  @!UP1 USEL UR4, URZ, 0xffffffff, UP0 ;  /* 0xffffffffff049887 */ /* 0x000fc80008000000 */
[----:B------:R-:W-:-:S04]  /*04d0*/  ULOP3.LUT UR4, UR4, 0x1, URZ, 0xc0, !UPT ;  /* 0x0000000104047892 */ /* 0x000fc8000f8ec0ff */
[----:B------:R-:W-:-:S11]  /*04e0*/  UISETP.NE.U32.AND UP3, UPT, UR4, 0x1, UPT ;  /* 0x000000010400788c */ /* 0x000fd6000bf65070 */
.L_x_8:
[----:B-1----:R-:W1:Y:S01]  /*04f0*/  SHFL.IDX PT, R2, R81, RZ, 0x1f ;  /* 0x00001fff51027589 */ /* 0x002e6200000e0000 */
[----:B------:R-:W-:-:S04]  /*0500*/  UISETP.NE.AND UP0, UPT, UR17, 0x2, UPT ;  /* 0x000000021100788c */ /* 0x000fc8000bf05270 */
[----:B------:R-:W-:Y:S01]  /*0510*/  USEL UR45, URZ, 0x1, UP0 ;  /* 0x00000001ff2d7887 */ /* 0x000fe20008000000 */
[----:B-1----:R-:W-:-:S13]  /*0520*/  ISETP.NE.AND P0, PT, R2, RZ, PT ;  /* 0x000000ff0200720c */ /* 0x002fda0003f05270 */
[----:B------:R-:W-:Y:S05]  /*0530*/  @P0 BRA `(.L_x_9) ;  /* 0x0000000000580947 */ /* 0x000fea0003800000 */
[----:B------:R-:W1:Y:S01]  /*0540*/  S2UR UR4, SR_CgaCtaId ;  /* 0x00000000000479c3 */ /* 0x000e620000008800 */
[----:B------:R-:W-:Y:S01]  /*0550*/  UMOV UR5, 0x400 ;  /* 0x0000040000057882 */ /* 0x000fe20000000000 */
[----:B------:R-:W-:Y:S01]  /*0560*/  UMOV UR8, 0x1 ;  /* 0x0000000100087882 */ /* 0x000fe20000000000 */
[----:B------:R-:W-:Y:S01]  /*0570*/  UMOV UR6, 0x4 ;  /* 0x0000000400067882 */ /* 0x000fe20000000000 */
[----:B------:R-:W-:-:S04]  /*0580*/  UIADD3 UR8, UPT, UPT, -UR8, 0x100000, URZ ;  /* 0x0010000008087890 */ /* 0x000fc8000fffe1ff */
[----:B------:R-:W-:Y:S02]  /*0590*/  USHF.L.U32 UR9, UR8, 0xb, URZ ;  /* 0x0000000b08097899 */ /* 0x000fe400080006ff */
[----:B------:R-:W-:Y:S02]  /*05a0*/  USHF.L.U32 UR8, UR8, 0x1, URZ ;  /* 0x0000000108087899 */ /* 0x000fe400080006ff */
[----:B------:R-:W-:-:S04]  /*05b0*/  UIADD3 UR6, UPT, UPT, -UR6, 0x100000, URZ ;  /* 0x0010000006067890 */ /* 0x000fc8000fffe1ff */
[----:B------:R-:W-:Y:S02]  /*05c0*/  USHF.L.U32 UR7, UR6, 0xb, URZ ;  /* 0x0000000b06077899 */ /* 0x000fe400080006ff */
[----:B------:R-:W-:Y:S01]  /*05d0*/  USHF.L.U32 UR6, UR6, 0x1, URZ ;  /* 0x0000000106067899 */ /* 0x000fe200080006ff */
[----:B------:R-:W-:Y:S01]  /*05e0*/  ELECT P0, URZ, PT ;  /* 0x0000000000ff782f */ /* 0x000fe20003800000 */
[----:B-1----:R-:W-:Y:S01]  /*05f0*/  ULEA UR4, UR4, UR5, 0x18 ;  /* 0x0000000504047291 */ /* 0x002fe2000f8ec0ff */
[----:B------:R-:W1:Y:S11]  /*0600*/  FENCE.VIEW.ASYNC.S ;  /* 0x00000000000073c6 */ /* 0x000e760000000000 */
[----:B-1----:R1:W3:Y:S01]  /*0610*/  SYNCS.EXCH.64 URZ, [UR4], UR8 ;  /* 0x0000000804ff75b2 */ /* 0x0022e20008000100 */
[----:B------:R1:W4:Y:S01]  /*0620*/  SYNCS.EXCH.64 URZ, [UR4+0x20], UR6 ;  /* 0x0000200604ff75b2 */ /* 0x0003220008000100 */
[----:B------:R1:W1:Y:S01]  /*0630*/  SYNCS.EXCH.64 URZ, [UR4+0x8], UR8 ;  /* 0x0000080804ff75b2 */ /* 0x0002620008000100 */
[----:B------:R1:W1:Y:S01]  /*0640*/  SYNCS.EXCH.64 URZ, [UR4+0x28], UR6 ;  /* 0x0000280604ff75b2 */ /* 0x0002620008000100 */
[----:B------:R1:W1:Y:S01]  /*0650*/  SYNCS.EXCH.64 URZ, [UR4+0x10], UR8 ;  /* 0x0000100804ff75b2 */ /* 0x0002620008000100 */
[----:B------:R1:W1:Y:S01]  /*0660*/  SYNCS.EXCH.64 URZ, [UR4+0x30], UR6 ;  /* 0x0000300604ff75b2 */ /* 0x0002620008000100 */
[----:B------:R1:W1:Y:S01]  /*0670*/  SYNCS.EXCH.64 URZ, [UR4+0x18], UR8 ;  /* 0x0000180804ff75b2 */ /* 0x0002620008000100 */
[----:B------:R1:W1:Y:S01]  /*0680*/  SYNCS.EXCH.64 URZ, [UR4+0x38], UR6 ;  /* 0x0000380604ff75b2 */ /* 0x0002620008000100 */
[----:B------:R-:W-:Y:S01]  /*0690*/  NOP ;  /* 0x0000000000007918 */ /* 0x000fe20000000000 */
.L_x_9:
[----:B------:R-:W2:Y:S01]  /*06a0*/  SHFL.IDX PT, R2, R81, RZ, 0x1f ;  /* 0x00001fff51027589 */ /* 0x000ea200000e0000 */
[----:B------:R-:W-:Y:S01]  /*06b0*/  NOP ;  /* 0x0000000000007918 */ /* 0x000fe20000000000 */
[----:B--2---:R-:W-:-:S13]  /*06c0*/  ISETP.NE.AND P0, PT, R2, 0x1, PT ;  /* 0x000000010200780c */ /* 0x004fda0003f05270 */
[----:B------:R-:W-:Y:S05]  /*06d0*/  @P0 BRA `(.L_x_10) ;  /* 0x0000000000580947 */ /* 0x000fea0003800000 */
[----:B-1----:R-:W1:Y:S01]  /*06e0*/  S2UR UR4, SR_CgaCtaId ;  /* 0x00000000000479c3 */ /* 0x002e620000008800 */
        /* <DEDUP_REMOVED lines=12> */
[----:B-1----:R2:W1:Y:S01]  /*07b0*/  SYNCS.EXCH.64 URZ, [UR4+0x40], UR8 ;  /* 0x0000400804ff75b2 */ /* 0x0024620008000100 */
[----:B------:R2:W1:Y:S01]  /*07c0*/  SYNCS.EXCH.64 URZ, [UR4+0x60], UR6 ;  /* 0x0000600604ff75b2 */ /* 0x0004620008000100 */
[----:B------:R2:W1:Y:S01]  /*07d0*/  SYNCS.EXCH.64 URZ, [UR4+0x48], UR8 ;  /* 0x0000480804ff75b2 */ /* 0x0004620008000100 */
[----:B------:R2:W1:Y:S01]  /*07e0*/  SYNCS.EXCH.64 URZ, [UR4+0x68], UR6 ;  /* 0x0000680604ff75b2 */ /* 0x0004620008000100 */
[----:B------:R2:W1:Y:S01]  /*07f0*/  SYNCS.EXCH.64 URZ, [UR4+0x50], UR8 ;  /* 0x0000500804ff75b2 */ /* 0x0004620008000100 */
[----:B------:R2:W1:Y:S01]  /*0800*/  SYNCS.EXCH.64 URZ, [UR4+0x70], UR6 ;  /* 0x0000700604ff75b2 */ /* 0x0004620008000100 */
[----:B------:R2:W1:Y:S01]  /*0810*/  SYNCS.EXCH.64 URZ, [UR4+0x58], UR8 ;  /* 0x0000580804ff75b2 */ /* 0x0004620008000100 */
[----:B------:R2:W1:Y:S02]  /*0820*/  SYNCS.EXCH.64 URZ, [UR4+0x78], UR6 ;  /* 0x0000780604ff75b2 */ /* 0x0004640008000100 */
[----:B--2---:R-:W-:Y:S01]  /*0830*/  NOP ;  /* 0x0000000000007918 */ /* 0x004fe20000000000 */
.L_x_10:
[----:B------:R-:W2:Y:S01]  /*0840*/  SHFL.IDX PT, R2, R81, RZ, 0x1f ;  /* 0x00001fff51027589 */ /* 0x000ea200000e0000 */
[----:B------:R-:W-:Y:S01]  /*0850*/  NOP ;  /* 0x0000000000007918 */ /* 0x000fe20000000000 */
[----:B--2---:R-:W-:-:S13]  /*0860*/  ISETP.NE.AND P0, PT, R2, 0x3, PT ;  /* 0x000000030200780c */ /* 0x004fda0003f05270 */
[----:B------:R-:W-:Y:S05]  /*0870*/  @P0 BRA `(.L_x_11) ;  /* 0x0000000000300947 */ /* 0x000fea0003800000 */
[----:B-1----:R-:W1:Y:S01]  /*0880*/  S2UR UR4, SR_CgaCtaId ;  /* 0x00000000000479c3 */ /* 0x002e620000008800 */
[----:B------:R-:W-:Y:S01]  /*0890*/  UMOV UR6, 0x400 ;  /* 0x0000040000067882 */ /* 0x000fe20000000000 */
[----:B------:R-:W-:Y:S01]  /*08a0*/  UMOV UR5, 0x20 ;  /* 0x0000002000057882 */ /* 0x000fe20000000000 */
[----:B------:R-:W-:Y:S01]  /*08b0*/  ELECT P0, URZ, PT ;  /* 0x0000000000ff782f */ /* 0x000fe20003800000 */
[----:B-1----:R-:W-:Y:S02]  /*08c0*/  ULEA UR6, UR4, UR6, 0x18 ;  /* 0x0000000604067291 */ /* 0x002fe4000f8ec0ff */
[----:B------:R-:W-:-:S04]  /*08d0*/  UIADD3 UR4, UPT, UPT, -UR5, 0x100000, URZ ;  /* 0x0010000005047890 */ /* 0x000fc8000fffe1ff */
[----:B------:R-:W-:Y:S02]  /*08e0*/  USHF.L.U32 UR5, UR4, 0xb, URZ ;  /* 0x0000000b04057899 */ /* 0x000fe400080006ff */
[----:B------:R-:W-:Y:S01]  /*08f0*/  USHF.L.U32 UR4, UR4, 0x1, URZ ;  /* 0x0000000104047899 */ /* 0x000fe200080006ff */
[----:B------:R-:W1:Y:S11]  /*0900*/  FENCE.VIEW.ASYNC.S ;  /* 0x00000000000073c6 */ /* 0x000e760000000000 */
[----:B-1----:R2:W1:Y:S01]  /*0910*/  SYNCS.EXCH.64 URZ, [UR6+0x80], UR4 ;  /* 0x0000800406ff75b2 */ /* 0x0024620008000100 */
[----:B------:R2:W1:Y:S02]  /*0920*/  SYNCS.EXCH.64 URZ, [UR6+0x88], UR4 ;  /* 0x0000880406ff75b2 */ /* 0x0004640008000100 */
[----:B--2---:R-:W-:Y:S01]  /*0930*/  NOP ;  /* 0x0000000000007918 */ /* 0x004fe20000000000 */
.L_x_11:
[----:B------:R-:W2:Y:S01]  /*0940*/  SHFL.IDX PT, R2, R81, RZ, 0x1f ;  /* 0x00001fff51027589 */ /* 0x000ea200000e0000 */
[----:B------:R-:W-:Y:S01]  /*0950*/  NOP ;  /* 0x0000000000007918 */ /* 0x000fe20000000000 */
[----:B--2---:R-:W-:-:S13]  /*0960*/  ISETP.NE.AND P0, PT, R2, 0x4, PT ;  /* 0x000000040200780c */ /* 0x004fda0003f05270 */
[----:B------:R-:W-:Y:S05]  /*0970*/  @P0 BRA `(.L_x_12) ;  /* 0x00000000004c0947 */ /* 0x000fea0003800000 */
[----:B-1----:R-:W1:Y:S01]  /*0980*/  S2UR UR6, SR_CgaCtaId ;  /* 0x00000000000679c3 */ /* 0x002e620000008800 */
[----:B------:R-:W-:Y:S01]  /*0990*/  UMOV UR4, 0x3a0 ;  /* 0x000003a000047882 */ /* 0x000fe20000000000 */
[----:B------:R-:W-:Y:S01]  /*09a0*/  UMOV UR5, 0x400 ;  /* 0x0000040000057882 */ /* 0x000fe20000000000 */
[----:B------:R-:W-:Y:S01]  /*09b0*/  USEL UR4, UR4, 0x320, UP3 ;  /* 0x0000032004047887 */ /* 0x000fe20009800000 */
[----:B------:R-:W-:Y:S01]  /*09c0*/  UMOV UR8, 0x1 ;  /* 0x0000000100087882 */ /* 0x000fe20000000000 */
[----:B------:R-:W-:Y:S01]  /*09d0*/  ELECT P0, URZ, PT ;  /* 0x0000000000ff782f */ /* 0x000fe20003800000 */
[----:B------:R-:W-:-:S04]  /*09e0*/  UIADD3 UR8, UPT, UPT, -UR8, 0x100000, URZ ;  /* 0x0010000008087890 */ /* 0x000fc8000fffe1ff */
[----:B------:R-:W-:Y:S02]  /*09f0*/  USHF.L.U32 UR9, UR8, 0xb, URZ ;  /* 0x0000000b08097899 */ /* 0x000fe400080006ff */
[----:B------:R-:W-:Y:S02]  /*0a00*/  USHF.L.U32 UR8, UR8, 0x1, URZ ;  /* 0x0000000108087899 */ /* 0x000fe400080006ff */
[----:B-1----:R-:W-:Y:S02]  /*0a10*/  ULEA UR6, UR6, UR5, 0x18 ;  /* 0x0000000506067291 */ /* 0x002fe4000f8ec0ff */
[----:B------:R-:W-:-:S04]  /*0a20*/  UIADD3 UR4, UPT, UPT, -UR4, 0x100000, URZ ;  /* 0x0010000004047890 */ /* 0x000fc8000fffe1ff */
[----:B------:R-:W-:Y:S02]  /*0a30*/  USHF.L.U32 UR5, UR4, 0xb, URZ ;  /* 0x0000000b04057899 */ /* 0x000fe400080006ff */
[----:B------:R-:W-:Y:S01]  /*0a40*/  USHF.L.U32 UR4, UR4, 0x1, URZ ;  /* 0x0000000104047899 */ /* 0x000fe200080006ff */
[----:B------:R-:W1:Y:S03]  /*0a50*/  FENCE.VIEW.ASYNC.S ;  /* 0x00000000000073c6 */ /* 0x000e660000000000 */
[----:B-1----:R2:W1:Y:S08]  /*0a60*/  SYNCS.EXCH.64 URZ, [UR6+0x90], UR8 ;  /* 0x0000900806ff75b2 */ /* 0x0024700008000100 */
[----:B------:R2:W1:Y:S01]  /*0a70*/  SYNCS.EXCH.64 URZ, [UR6+0xa0], UR4 ;  /* 0x0000a00406ff75b2 */ /* 0x0004620008000100 */
[----:B------:R2:W1:Y:S01]  /*0a80*/  SYNCS.EXCH.64 URZ, [UR6+0x98], UR8 ;  /* 0x0000980806ff75b2 */ /* 0x0004620008000100 */
[----:B------:R2:W1:Y:S02]  /*0a90*/  SYNCS.EXCH.64 URZ, [UR6+0xa8], UR4 ;  /* 0x0000a80406ff75b2 */ /* 0x0004640008000100 */
[----:B--2---:R-:W-:Y:S01]  /*0aa0*/  NOP ;  /* 0x0000000000007918 */ /* 0x004fe20000000000 */
.L_x_12:
        /* <DEDUP_REMOVED lines=26> */
.L_x_13:
[----:B------:R-:W2:Y:S01]  /*0c50*/  SHFL.IDX PT, R2, R81, RZ, 0x1f ;  /* 0x00001fff51027589 */ /* 0x000ea200000e0000 */
[----:B------:R-:W1:Y:S01]  /*0c60*/  S2UR UR47, SR_CgaCtaId ;  /* 0x00000000002f79c3 */ /* 0x000e620000008800 */
[----:B------:R-:W-:Y:S01]  /*0c70*/  NOP ;  /* 0x0000000000007918 */ /* 0x000fe20000000000 */
[----:B--2---:R-:W-:-:S13]  /*0c80*/  ISETP.NE.AND P0, PT, R2, 0x3, PT ;  /* 0x000000030200780c */ /* 0x004fda0003f05270 */
[----:B-1----:R-:W-:Y:S05]  /*0c90*/  @P0 BRA `(.L_x_14) ;  /* 0x0000000000340947 */ /* 0x002fea0003800000 */
[----:B------:R-:W-:Y:S01]  /*0ca0*/  UMOV UR4, 0x400 ;  /* 0x0000040000047882 */ /* 0x000fe20000000000 */
[----:B------:R-:W-:Y:S01]  /*0cb0*/  UMOV UR6, 0x20 ;  /* 0x0000002000067882 */ /* 0x000fe20000000000 */
[----:B------:R-:W-:Y:S02]  /*0cc0*/  ULEA UR4, UR47, UR4, 0x18 ;  /* 0x000000042f047291 */ /* 0x000fe4000f8ec0ff */
[----:B------:R-:W-:-:S04]  /*0cd0*/  UIADD3 UR6, UPT, UPT, -UR6, 0x100000, URZ ;  /* 0x0010000006067890 */ /* 0x000fc8000fffe1ff */
[----:B------:R-:W-:Y:S02]  /*0ce0*/  USHF.L.U32 UR7, UR6, 0xb, URZ ;  /* 0x0000000b06077899 */ /* 0x000fe400080006ff */
[----:B------:R-:W-:Y:S01]  /*0cf0*/  USHF.L.U32 UR6, UR6, 0x1, URZ ;  /* 0x0000000106067899 */ /* 0x000fe200080006ff */
[----:B------:R-:W-:Y:S01]  /*0d00*/  ELECT P0, URZ, PT ;  /* 0x0000000000ff782f */ /* 0x000fe20003800000 */
[----:B------:R-:W1:Y:S10]  /*0d10*/  FENCE.VIEW.ASYNC.S ;  /* 0x00000000000073c6 */ /* 0x000e740000000000 */
[----:B-1----:R1:W2:Y:S01]  /*0d20*/  SYNCS.EXCH.64 URZ, [UR4+0xf0], UR6 ;  /* 0x0000f00604ff75b2 */ /* 0x0022a20008000100 */
[----:B------:R1:W1:Y:S01]  /*0d30*/  SYNCS.EXCH.64 URZ, [UR4+0x100], UR6 ;  /* 0x0001000604ff75b2 */ /* 0x0002620008000100 */
[----:B------:R1:W1:Y:S01]  /*0d40*/  SYNCS.EXCH.64 URZ, [UR4+0xf8], UR6 ;  /* 0x0000f80604ff75b2 */ /* 0x0002620008000100 */
[----:B------:R1:W1:Y:S01]  /*0d50*/  SYNCS.EXCH.64 URZ, [UR4+0x108], UR6 ;  /* 0x0001080604ff75b2 */ /* 0x0002620008000100 */
[----:B------:R-:W-:Y:S01]  /*0d60*/  NOP ;  /* 0x0000000000007918 */ /* 0x000fe20000000000 */
.L_x_14:
[----:B-1----:R-:W1:Y:S01]  /*0d70*/  LDCU UR4, c[0x0][0x36c] ;  /* 0x00006d80ff0477ac */ /* 0x002e620008000800 */
[----:B------:R-:W-:Y:S01]  /*0d80*/  ISETP.NE.OR P3, PT, R0, 0x2, !P3 ;  /* 0x000000020000780c */ /* 0x000fe20005f65670 */
[----:B------:R-:W-:Y:S01]  /*0d90*/  NOP ;  /* 0x0000000000007918 */ /* 0x000fe20000000000 */
[----:B------:R-:W-:Y:S01]  /*0da0*/  LOP3.LUT R0, R94, 0x1f, RZ, 0xc0, !PT ;  /* 0x0000001f5e007812 */ /* 0x000fe200078ec0ff */
[----:B------:R-:W-:Y:S02]  /*0db0*/  UISETP.NE.AND UP4, UPT, UR17, URZ, UPT ;  /* 0x000000ff1100728c */ /* 0x000fe4000bf85270 */
[----:B-1----:R-:W-:-:S09]  /*0dc0*/  UISETP.EQ.U32.AND UP5, UPT, UR4, 0x1, UPT ;  /* 0x000000010400788c */ /* 0x002fd2000bfa2070 */
[----:B------:R-:W-:Y:S05]  /*0dd0*/  BRA.U !UP5, `(.L_x_15) ;  /* 0x000000010d087547 */ /* 0x000fea000b800000 */
[----:B--234-:R-:W-:Y:S01]  /*0de0*/  UCGABAR_ARV ;  /* 0x00000000000079c7 */ /* 0x01cfe20008000000 */
[----:B------:R-:W-:Y:S05]  /*0df0*/  BRA `(.L_x_16) ;  /* 0x0000000000047947 */ /* 0x000fea0003800000 */
.L_x_15:
[----:B--234-:R-:W-:Y:S01]  /*0e00*/  NOP ;  /* 0x0000000000007918 */ /* 0x01cfe20000000000 */
.L_x_16:
[----:B------:R-:W1:Y:S01]  /*0e10*/  S2UR UR7, SR_CTAID.X ;  /* 0x00000000000779c3 */ /* 0x000e620000002500 */
[----:B------:R-:W-:-:S05]  /*0e20*/  CS2R.32 R82, SR_CgaSize ;  /* 0x0000000000527805 */ /* 0x000fca0000008a00 */
[----:B------:R-:W-:-:S05]  /*0e30*/  IMAD R82, R82, -0xa0, RZ ;  /* 0xffffff6052527824 */ /* 0x000fca00078e02ff */
[----:B------:R-:W-:-:S14]  /*0e40*/  R2UR UR5, R82 ;  /* 0x00000000520572ca */ /* 0x000fdc00000e0000 */
[----:B------:R-:W2:Y:S01]  /*0e50*/  LDCU UR5, c[0x0][UR5+0x2b0] ;  /* 0x00005600050577ac */ /* 0x000ea20008000800 */
[----:B------:R-:W-:-:S05]  /*0e60*/  CS2R.32 R82, SR_CgaSize ;  /* 0x0000000000527805 */ /* 0x000fca0000008a00 */
[----:B------:R-:W-:-:S05]  /*0e70*/  IMAD R82, R82, -0xa0, RZ ;  /* 0xffffff6052527824 */ /* 0x000fca00078e02ff */
[----:B------:R-:W-:-:S14]  /*0e80*/  R2UR UR4, R82 ;  /* 0x00000000520472ca */ /* 0x000fdc00000e0000 */
[----:B------:R-:W3:Y:S01]  /*0e90*/  LDCU UR4, c[0x0][UR4+0x2b4] ;  /* 0x00005680040477ac */ /* 0x000ee20008000800 */
[----:B------:R-:W4:Y:S01]  /*0ea0*/  S2UR UR8, SR_CTAID.Y ;  /* 0x00000000000879c3 */ /* 0x000f220000002600 */
[----:B------:R-:W-:-:S05]  /*0eb0*/  CS2R.32 R82, SR_CgaSize ;  /* 0x0000000000527805 */ /* 0x000fca0000008a00 */
[----:B------:R-:W-:-:S05]  /*0ec0*/  IMAD R82, R82, -0xa0, RZ ;  /* 0xffffff6052527824 */ /* 0x000fca00078e02ff */
[----:B------:R-:W-:-:S14]  /*0ed0*/  R2UR UR9, R82 ;  /* 0x00000000520972ca */ /* 0x000fdc00000e0000 */
[----:B------:R-:W3:Y:S01]  /*0ee0*/  LDCU UR9, c[0x0][UR9+0x2a0] ;  /* 0x00005400090977ac */ /* 0x000ee20008000800 */
[----:B------:R-:W3:Y:S01]  /*0ef0*/  LDCU UR21, c[0x0][0xb24] ;  /* 0x00016480ff1577ac */ /* 0x000ee20008000800 */
[----:B------:R-:W1:Y:S01]  /*0f00*/  S2UR UR36, SR_CTAID.Z ;  /* 0x00000000002479c3 */ /* 0x000e620000002700 */
[----:B------:R-:W-:-:S05]  /*0f10*/  CS2R.32 R82, SR_CgaSize ;  /* 0x0000000000527805 */ /* 0x000fca0000008a00 */
[----:B------:R-:W-:-:S05]  /*0f20*/  IMAD R82, R82, -0xa0, RZ ;  /* 0xffffff6052527824 */ /* 0x000fca00078e02ff */
[----:B------:R-:W-:-:S14]  /*0f30*/  R2UR UR63, R82 ;  /* 0x00000000523f72ca */ /* 0x000fdc00000e0000 */
[----:B------:R-:W3:Y:S01]  /*0f40*/  LDCU UR63, c[0x0][UR63+0x2a4] ;  /* 0x000054803f3f77ac */ /* 0x000ee20008000800 */
[----:B------:R-:W3:Y:S01]  /*0f50*/  LDCU UR42, c[0x0][0xb24] ;  /* 0x00016480ff2a77ac */ /* 0x000ee20008000800 */
[----:B-1----:R-:W-:Y:S01]  /*0f60*/  I2FP.F32.U32 R3, UR7 ;  /* 0x0000000700037c45 */ /* 0x002fe20008201000 */
[----:B------:R-:W1:Y:S04]  /*0f70*/  LDCU UR27, c[0x0][0xb30] ;  /* 0x00016600ff1b77ac */ /* 0x000e680008000800 */
[----:B--2---:R-:W-:Y:S01]  /*0f80*/  FMUL R3, R3, UR5 ;  /* 0x0000000503037c20 */ /* 0x004fe20008400000 */
[----:B------:R-:W-:Y:S01]  /*0f90*/  USHF.L.U32 UR29, UR47, 0xb, URZ ;  /* 0x0000000b2f1d7899 */ /* 0x000fe200080006ff */
[----:B----4-:R-:W-:Y:S01]  /*0fa0*/  I2FP.F32.U32 R2, UR8 ;  /* 0x0000000800027c45 */ /* 0x010fe20008201000 */
[----:B---3--:R-:W-:-:S03]  /*0fb0*/  UISETP.GE.AND UP2, UPT, UR21, 0x1, UPT ;  /* 0x000000011500788c */ /* 0x008fc6000bf46270 */
[----:B------:R-:W2:Y:S01]  /*0fc0*/  F2I.U32.TRUNC.NTZ R3, R3 ;  /* 0x0000000300037305 */ /* 0x000ea2000020f000 */
[----:B------:R-:W-:Y:S01]  /*0fd0*/  UMOV UR16, UR7 ;  /* 0x0000000700107c82 */ /* 0x000fe20008000000 */
[----:B------:R-:W-:Y:S01]  /*0fe0*/  FMUL R2, R2, UR4 ;  /* 0x0000000402027c20 */ /* 0x000fe20008400000 */
[----:B------:R-:W-:-:S05]  /*0ff0*/  UMOV UR20, UR8 ;  /* 0x0000000800147c82 */ /* 0x000fca0008000000 */
[----:B------:R-:W3:Y:S01]  /*1000*/  F2I.U32.TRUNC.NTZ R2, R2 ;  /* 0x0000000200027305 */ /* 0x000ee2000020f000 */
[----:B--2---:R-:W-:Y:S02]  /*1010*/  R2UR UR4, R3 ;  /* 0x00000000030472ca */ /* 0x004fe400000e0000 */
[----:B---3--:R-:W-:Y:S02]  /*1020*/  R2UR UR6, R2 ;  /* 0x00000000020672ca */ /* 0x008fe400000e0000 */
[----:B------:R-:W-:-:S09]  /*1030*/  PRMT R2, RZ, 0x7610, R2 ;  /* 0x00007610ff027816 */ /* 0x000fd20000000002 */
[----:B------:R-:W-:-:S04]  /*1040*/  UIADD3 UR5, UPT, UPT, -UR4, URZ, URZ ;  /* 0x000000ff04057290 */ /* 0x000fc8000fffe1ff */
[----:B------:R-:W-:Y:S02]  /*1050*/  UIMAD UR5, UR9, UR5, UR7 ;  /* 0x00000005090572a4 */ /* 0x000fe4000f8e0207 */
[----:B------:R-:W-:-:S04]  /*1060*/  UIADD3 UR4, UPT, UPT, -UR6, URZ, URZ ;  /* 0x000000ff06047290 */ /* 0x000fc8000fffe1ff */
[----:B------:R-:W-:Y:S01]  /*1070*/  IMAD.U32 R82, RZ, RZ, UR5 ;  /* 0x00000005ff527e24 */ /* 0x000fe2000f8e00ff */
[----:B------:R-:W-:Y:S01]  /*1080*/  UIMAD UR63, UR63, UR4, UR8 ;  /* 0x000000043f3f72a4 */ /* 0x000fe2000f8e0208 */
[----:B-1----:R-:W-:Y:S11]  /*1090*/  BRA.U UP4, `(.L_x_17) ;  /* 0x0000000104447547 */ /* 0x002ff6000b800000 */
[----:B------:R-:W-:Y:S01]  /*10a0*/  R2UR UR6, R82 ;  /* 0x00000000520672ca */ /* 0x000fe200000e0000 */
[----:B------:R-:W-:Y:S02]  /*10b0*/  UISETP.NE.AND UP0, UPT, UR63, URZ, UPT ;  /* 0x000000ff3f00728c */ /* 0x000fe4000bf05270 */
[----:B------:R-:W-:-:S04]  /*10c0*/  UISETP.NE.AND UP1, UPT, UR63, 0x1, UPT ;  /* 0x000000013f00788c */ /* 0x000fc8000bf25270 */
[----:B------:R-:W-:Y:S02]  /*10d0*/  USEL UR5, URZ, 0x2, UP1 ;  /* 0x00000002ff057887 */ /* 0x000fe40008800000 */
[----:B------:R-:W-:-:S04]  /*10e0*/  UISETP.NE.AND UP1, UPT, UR63, 0x3, UPT ;  /* 0x000000033f00788c */ /* 0x000fc8000bf25270 */
[----:B------:R-:W-:-:S04]  /*10f0*/  UISETP.EQ.OR UP0, UPT, UR6, URZ, !UP0 ;  /* 0x000000ff0600728c */ /* 0x000fc8000c702670 */
[----:B------:R-:W-:Y:S02]  /*1100*/  USEL UR8, URZ, 0x1, !UP0 ;  /* 0x00000001ff087887 */ /* 0x000fe4000c000000 */
[----:B------:R-:W-:-:S04]  /*1110*/  UISETP.NE.AND UP0, UPT, UR63, 0x2, UPT ;  /* 0x000000023f00788c */ /* 0x000fc8000bf05270 */
[----:B------:R-:W-:Y:S02]  /*1120*/  USEL UR4, URZ, 0x4, UP0 ;  /* 0x00000004ff047887 */ /* 0x000fe40008000000 */
[----:B------:R-:W-:Y:S02]  /*1130*/  UISETP.NE.AND UP0, UPT, UR6, URZ, UPT ;  /* 0x000000ff0600728c */ /* 0x000fe4000bf05270 */
[----:B------:R-:W-:Y:S02]  /*1140*/  USEL UR6, URZ, 0x8, UP1 ;  /* 0x00000008ff067887 */ /* 0x000fe40008800000 */
[----:B------:R-:W-:Y:S02]  /*1150*/  USEL UR7, UR5, 0x2, UP0 ;  /* 0x0000000205077887 */ /* 0x000fe40008000000 */
[----:B------:R-:W-:Y:S02]  /*1160*/  USEL UR4, UR4, 0x4, UP0 ;  /* 0x0000000404047887 */ /* 0x000fe40008000000 */
[----:B------:R-:W-:-:S02]  /*1170*/  USEL UR5, UR6, 0x8, UP0 ;  /* 0x0000000806057887 */ /* 0x000fc40008000000 */
[----:B------:R-:W-:-:S04]  /*1180*/  UIADD3 UR4, UPT, UPT, UR4, UR7, UR8 ;  /* 0x0000000704047290 */ /* 0x000fc8000fffe008 */
[----:B------:R-:W-:-:S06]  /*1190*/  UIADD3 UR4, UPT, UPT, UR4, UR5, URZ ;  /* 0x0000000504047290 */ /* 0x000fcc000fffe0ff */
[----:B------:R-:W-:Y:S02]  /*11a0*/  MOV R2, UR4 ;  /* 0x0000000400027c02 */ /* 0x000fe40008000f00 */
.L_x_17:
[----:B------:R-:W-:Y:S05]  /*11b0*/  BRA.U !UP2, `(.L_x_18) ;  /* 0x000000010ad47547 */ /* 0x000fea000b800000 */
[----:B------:R-:W1:Y:S01]  /*11c0*/  LDCU.128 UR12, c[0x0][0xb10] ;  /* 0x00016200ff0c77ac */ /* 0x000e620008000c00 */
[----:B------:R-:W2:Y:S01]  /*11d0*/  LDCU UR6, c[0x0][0x370] ;  /* 0x00006e00ff0677ac */ /* 0x000ea20008000800 */
[----:B------:R-:W3:Y:S01]  /*11e0*/  LDCU UR5, c[0x0][0x374] ;  /* 0x00006e80ff0577ac */ /* 0x000ee20008000800 */
[----:B------:R-:W4:Y:S01]  /*11f0*/  LDCU UR26, c[0x0][0xb0c] ;  /* 0x00016180ff1a77ac */ /* 0x000f220008000800 */
[----:B------:R-:W4:Y:S01]  /*1200*/  LDCU UR4, c[0x0][0xb20] ;  /* 0x00016400ff0477ac */ /* 0x000f220008000800 */
[----:B------:R-:W4:Y:S01]  /*1210*/  LDCU.64 UR8, c[0x0][0xb28] ;  /* 0x00016500ff0877ac */ /* 0x000f220008000a00 */
[----:B-1----:R-:W-:Y:S02]  /*1220*/  UISETP.NE.AND UP0, UPT, UR14, 0x1, UPT ;  /* 0x000000010e00788c */ /* 0x002fe4000bf05270 */
[----:B---3--:R-:W-:Y:S02]  /*1230*/  UIMAD.WIDE.U32 UR10, UR5, UR15, URZ ;  /* 0x0000000f050a72a5 */ /* 0x008fe4000f8e00ff */
[----:B--2---:R-:W-:-:S02]  /*1240*/  UIMAD.WIDE.U32 UR22, UR6, UR12, URZ ;  /* 0x0000000c061672a5 */ /* 0x004fc4000f8e00ff */
[----:B----4-:R-:W-:Y:S02]  /*1250*/  UISETP.NE.AND UP1, UPT, UR26, 0x1, UPT ;  /* 0x000000011a00788c */ /* 0x010fe4000bf25270 */
[----:B------:R-:W-:Y:S01]  /*1260*/  UISETP.NE.AND UP2, UPT, UR21, 0x1, UPT ;  /* 0x000000011500788c */ /* 0x000fe2000bf45270 */
[----:B------:R-:W-:Y:S02]  /*1270*/  UMOV UR10, UR11 ;  /* 0x0000000b000a7c82 */ /* 0x000fe40008000000 */
[----:B------:R-:W-:Y:S01]  /*1280*/  UMOV UR22, UR23 ;  /* 0x0000001700167c82 */ /* 0x000fe20008000000 */
[----:B------:R-:W-:Y:S02]  /*1290*/  @UP0 USHF.R.U32.HI UR5, URZ, UR4, UR10 ;  /* 0x00000004ff050299 */ /* 0x000fe4000801160a */
[----:B------:R-:W-:Y:S02]  /*12a0*/  UIMAD.WIDE.U32 UR24, UR20, UR15, URZ ;  /* 0x0000000f141872a5 */ /* 0x000fe4000f8e00ff */
[----:B------:R-:W-:-:S02]  /*12b0*/  UIMAD.WIDE.U32 UR10, UR5, UR8, URZ ;  /* 0x00000008050a72a5 */ /* 0x000fc4000f8e00ff */
[----:B------:R-:W-:Y:S02]  /*12c0*/  @UP1 USHF.R.U32.HI UR6, URZ, UR13, UR22 ;  /* 0x0000000dff061299 */ /* 0x000fe40008011616 */
[----:B------:R-:W-:Y:S02]  /*12d0*/  UIMAD.WIDE.U32 UR18, UR16, UR12, URZ ;  /* 0x0000000c101272a5 */ /* 0x000fe4000f8e00ff */
[----:B------:R-:W-:Y:S01]  /*12e0*/  UIMAD.WIDE.U32 UR22, UR6, UR8, URZ ;  /* 0x00000008061672a5 */ /* 0x000fe2000f8e00ff */
[----:B------:R-:W-:Y:S01]  /*12f0*/  UMOV UR24, UR25 ;  /* 0x0000001900187c82 */ /* 0x000fe20008000000 */
[----:B------:R-:W-:Y:S01]  /*1300*/  UMOV UR10, UR11 ;  /* 0x0000000b000a7c82 */ /* 0x000fe20008000000 */
[----:B------:R-:W-:Y:S02]  /*1310*/  USHF.R.U32.HI UR24, URZ, UR4, UR24 ;  /* 0x00000004ff187299 */ /* 0x000fe40008011618 */
[----:B------:R-:W-:Y:S02]  /*1320*/  @UP2 USHF.R.U32.HI UR5, URZ, UR9, UR10 ;  /* 0x00000009ff052299 */ /* 0x000fe4000801160a */
[----:B------:R-:W-:Y:S01]  /*1330*/  UMOV UR7, UR23 ;  /* 0x0000001700077c82 */ /* 0x000fe20008000000 */
[----:B------:R-:W-:Y:S01]  /*1340*/  UMOV UR18, UR19 ;  /* 0x0000001300127c82 */ /* 0x000fe20008000000 */
[----:B------:R-:W-:-:S02]  /*1350*/  @UP2 USHF.R.U32.HI UR6, URZ, UR9, UR7 ;  /* 0x00000009ff062299 */ /* 0x000fc40008011607 */
[----:B------:R-:W-:Y:S02]  /*1360*/  USHF.R.U32.HI UR13, URZ, UR13, UR18 ;  /* 0x0000000dff0d7299 */ /* 0x000fe40008011612 */
[----:B------:R-:W-:Y:S02]  /*1370*/  USEL UR4, UR20, UR24, !UP0 ;  /* 0x0000001814047287 */ /* 0x000fe4000c000000 */
[----:B------:R-:W-:Y:S02]  /*1380*/  UIMAD UR7, UR5, UR21, URZ ;  /* 0x00000015050772a4 */ /* 0x000fe4000f8e02ff */
[----:B------:R-:W-:Y:S02]  /*1390*/  USEL UR5, UR16, UR13, !UP1 ;  /* 0x0000000d10057287 */ /* 0x000fe4000c800000 */
[----:B------:R-:W-:Y:S02]  /*13a0*/  UIMAD UR12, UR6, UR21, URZ ;  /* 0x00000015060c72a4 */ /* 0x000fe4000f8e02ff */
[----:B------:R-:W-:-:S02]  /*13b0*/  UISETP.GE.AND UP0, UPT, UR4, UR7, UPT ;  /* 0x000000070400728c */ /* 0x000fc4000bf06270 */
[----:B------:R-:W-:Y:S02]  /*13c0*/  UIMAD.WIDE.U32 UR10, UR4, UR8, URZ ;  /* 0x00000008040a72a5 */ /* 0x000fe4000f8e00ff */
[----:B------:R-:W-:Y:S02]  /*13d0*/  UISETP.GE.OR UP0, UPT, UR5, UR12, UP0 ;  /* 0x0000000c0500728c */ /* 0x000fe40008706670 */
[----:B------:R-:W-:Y:S02]  /*13e0*/  UIMAD.WIDE.U32 UR12, UR5, UR8, URZ ;  /* 0x00000008050c72a5 */ /* 0x000fe4000f8e00ff */
[----:B------:R-:W-:Y:S01]  /*13f0*/  UIADD3 UR10, UPT, UPT, -UR4, URZ, URZ ;  /* 0x000000ff040a7290 */ /* 0x000fe2000fffe1ff */
[----:B------:R-:W-:Y:S01]  /*1400*/  UMOV UR8, UR11 ;  /* 0x0000000b00087c82 */ /* 0x000fe20008000000 */
[----:B------:R-:W-:Y:S02]  /*1410*/  UIADD3 UR11, UPT, UPT, -UR5, URZ, URZ ;  /* 0x000000ff050b7290 */ /* 0x000fe4000fffe1ff */
[----:B------:R-:W-:-:S03]  /*1420*/  USHF.R.U32.HI UR8, URZ, UR9, UR8 ;  /* 0x00000009ff087299 */ /* 0x000fc60008011608 */
[----:B------:R-:W-:Y:S01]  /*1430*/  @!UP0 UMOV UR7, UR13 ;  /* 0x0000000d00078c82 */ /* 0x000fe20008000000 */
[----:B------:R-:W-:Y:S02]  /*1440*/  UIMAD UR20, UR14, UR10, UR20 ;  /* 0x0000000a0e1472a4 */ /* 0x000fe4000f8e0214 */
[----:B------:R-:W-:Y:S02]  /*1450*/  USEL UR8, UR4, UR8, !UP2 ;  /* 0x0000000804087287 */ /* 0x000fe4000d000000 */
[----:B------:R-:W-:Y:S02]  /*1460*/  @!UP0 USHF.R.U32.HI UR7, URZ, UR9, UR7 ;  /* 0x00000009ff078299 */ /* 0x000fe40008011607 */
[----:B------:R-:W-:Y:S02]  /*1470*/  UIADD3 UR9, UPT, UPT, -UR8, URZ, URZ ;  /* 0x000000ff08097290 */ /* 0x000fe4000fffe1ff */
[----:B------:R-:W-:Y:S02]  /*1480*/  @!UP0 USEL UR7, UR5, UR7, !UP2 ;  /* 0x0000000705078287 */ /* 0x000fe4000d000000 */
[----:B------:R-:W-:-:S02]  /*1490*/  UIMAD UR9, UR21, UR9, UR4 ;  /* 0x00000009150972a4 */ /* 0x000fc4000f8e0204 */
[----:B------:R-:W-:Y:S02]  /*14a0*/  @!UP0 UIADD3 UR8, UPT, UPT, UR8, -UR7, URZ ;  /* 0x8000000708088290 */ /* 0x000fe4000fffe0ff */
[----:B------:R-:W-:Y:S02]  /*14b0*/  @!UP0 UIMAD UR6, UR9, UR6, UR7 ;  /* 0x00000006090682a4 */ /* 0x000fe4000f8e0207 */
[----:B------:R-:W-:Y:S02]  /*14c0*/  @!UP0 UIMAD UR4, UR8, UR21, UR5 ;  /* 0x00000015080482a4 */ /* 0x000fe4000f8e0205 */
[----:B------:R-:W-:Y:S02]  /*14d0*/  UIMAD UR16, UR26, UR11, UR16 ;  /* 0x0000000b1a1072a4 */ /* 0x000fe4000f8e0210 */
[----:B------:R-:W-:Y:S01]  /*14e0*/  UIMAD UR20, UR4, UR14, UR20 ;  /* 0x0000000e041472a4 */ /* 0x000fe2000f8e0214 */
[----:B------:R-:W-:Y:S02]  /*14f0*/  @!UP0 UMOV UR5, UR6 ;  /* 0x0000000600058c82 */ /* 0x000fe40008000000 */
[----:B------:R-:W-:-:S12]  /*1500*/  UIMAD UR16, UR5, UR26, UR16 ;  /* 0x0000001a051072a4 */ /* 0x000fd8000f8e0210 */
.L_x_18:
[----:B------:R-:W-:Y:S02]  /*1510*/  UISETP.NE.AND UP1, UPT, UR27, 0x1, UPT ;  /* 0x000000011b00788c */ /* 0x000fe4000bf25270 */
[----:B------:R-:W-:Y:S02]  /*1520*/  UISETP.NE.AND UP0, UPT, UR17, 0x2, UPT ;  /* 0x000000021100788c */ /* 0x000fe4000bf05270 */
[----:B------:R-:W-:-:S05]  /*1530*/  ULOP3.LUT UR29, UR29, 0x1800, URZ, 0xc0, !UPT ;  /* 0x000018001d1d7892 */ /* 0x000fca000f8ec0ff */
[----:B------:R-:W-:Y:S07]  /*1540*/  BRA.U UP1, `(.L_x_19) ;  /* 0x0000000101447547 */ /* 0x000fee000b800000 */
[----:B------:R-:W1:Y:S01]  /*1550*/  LDCU.128 UR8, c[0x0][0xb10] ;  /* 0x00016200ff0877ac */ /* 0x000e620008000c00 */
[----:B------:R-:W2:Y:S01]  /*1560*/  LDCU UR12, c[0x0][0xb0c] ;  /* 0x00016180ff0c77ac */ /* 0x000ea20008000800 */
[----:B------:R-:W3:Y:S01]  /*1570*/  LDCU UR13, c[0x0][0xb20] ;  /* 0x00016400ff0d77ac */ /* 0x000ee20008000800 */
[----:B-1----:R-:W-:Y:S02]  /*1580*/  UIMAD.WIDE.U32 UR6, UR16, UR8, URZ ;  /* 0x00000008100672a5 */ /* 0x002fe4000f8e00ff */
[----:B------:R-:W-:Y:S02]  /*1590*/  UIMAD.WIDE.U32 UR4, UR20, UR11, URZ ;  /* 0x0000000b140472a5 */ /* 0x000fe4000f8e00ff */
[----:B--2---:R-:W-:Y:S02]  /*15a0*/  UISETP.NE.AND UP2, UPT, UR12, 0x1, UPT ;  /* 0x000000010c00788c */ /* 0x004fe4000bf45270 */
[----:B------:R-:W-:Y:S01]  /*15b0*/  UISETP.NE.AND UP1, UPT, UR10, 0x1, UPT ;  /* 0x000000010a00788c */ /* 0x000fe2000bf25270 */
[----:B------:R-:W-:-:S02]  /*15c0*/  UMOV UR6, UR7 ;  /* 0x0000000700067c82 */ /* 0x000fc40008000000 */
[----:B------:R-:W-:Y:S01]  /*15d0*/  UMOV UR4, UR5 ;  /* 0x0000000500047c82 */ /* 0x000fe20008000000 */
[----:B------:R-:W-:Y:S02]  /*15e0*/  USHF.R.U32.HI UR6, URZ, UR9, UR6 ;  /* 0x00000009ff067299 */ /* 0x000fe40008011606 */
[----:B---3--:R-:W-:Y:S02]  /*15f0*/  USHF.R.U32.HI UR4, URZ, UR13, UR4 ;  /* 0x0000000dff047299 */ /* 0x008fe40008011604 */
[----:B------:R-:W-:Y:S02]  /*1600*/  USEL UR5, UR16, UR6, !UP2 ;  /* 0x0000000610057287 */ /* 0x000fe4000d000000 */
[----:B------:R-:W-:-:S04]  /*1610*/  USEL UR4, UR20, UR4, !UP1 ;  /* 0x0000000414047287 */ /* 0x000fc8000c800000 */
[----:B------:R-:W-:Y:S02]  /*1620*/  UIADD3 UR6, UPT, UPT, UR5, -UR4, URZ ;  /* 0x8000000405067290 */ /* 0x000fe4000fffe0ff */
[----:B------:R-:W-:Y:S02]  /*1630*/  UIADD3 UR4, UPT, UPT, -UR5, UR4, URZ ;  /* 0x0000000405047290 */ /* 0x000fe4000fffe1ff */
[----:B------:R-:W-:Y:S02]  /*1640*/  UIMAD UR20, UR6, UR10, UR20 ;  /* 0x0000000a061472a4 */ /* 0x000fe4000f8e0214 */
[----:B------:R-:W-:-:S12]  /*1650*/  UIMAD UR16, UR4, UR12, UR16 ;  /* 0x0000000c041072a4 */ /* 0x000fd8000f8e0210 */
.L_x_19:
[----:B------:R-:W-:Y:S05]  /*1660*/  BRA.U !UP5, `(.L_x_20) ;  /* 0x000000010d0c7547 */ /* 0x000fea000b800000 */
[----:B------:R-:W-:Y:S01]  /*1670*/  UCGABAR_WAIT ;  /* 0x0000000000007dc7 */ /* 0x000fe20008000000 */
[----:B------:R-:W-:Y:S01]  /*1680*/  CCTL.IVALL ;  /* 0x00000000ff00798f */ /* 0x000fe20002000000 */
[----:B------:R-:W-:Y:S05]  /*1690*/  BRA `(.L_x_21) ;  /* 0x0000000000047947 */ /* 0x000fea0003800000 */
.L_x_20:
[----:B------:R-:W-:Y:S06]  /*16a0*/  BAR.SYNC.DEFER_BLOCKING 0x0 ;  /* 0x0000000000007b1d */ /* 0x000fec0000010000 */
.L_x_21:
[----:B------:R-:W-:Y:S05]  /*16b0*/  BRA.U UP0, `(.L_x_22) ;  /* 0x0000001100f87547 */ /* 0x000fea000b800000 */
[----:B------:R-:W1:Y:S01]  /*16c0*/  LDCU UR6, c[0x0][0x38c] ;  /* 0x00007180ff0677ac */ /* 0x000e620008000800 */
[----:B------:R-:W-:Y:S01]  /*16d0*/  PLOP3.LUT P1, PT, PT, PT, UP3, 0x80, 0x8 ;  /* 0x000000000008781c */ /* 0x000fe20003f2f038 */
[----:B------:R-:W-:Y:S01]  /*16e0*/  IMAD.MOV.U32 R12, RZ, RZ, 0x1 ;  /* 0x00000001ff0c7424 */ /* 0x000fe200078e00ff */
[----:B------:R-:W-:Y:S01]  /*16f0*/  ISETP.EQ.OR P2, PT, R0, RZ, P3 ;  /* 0x000000ff0000720c */ /* 0x000fe20001f42670 */
[----:B------:R-:W-:Y:S01]  /*1700*/  UISETP.NE.AND UP1, UPT, UR17, URZ, UPT ;  /* 0x000000ff1100728c */ /* 0x000fe2000bf25270 */
[----:B------:R-:W-:Y:S02]  /*1710*/  PLOP3.LUT P1, PT, P1, PT, PT, 0x8, 0x80 ;  /* 0x000000000080781c */ /* 0x000fe40000f2e170 */
[----:B------:R-:W-:Y:S01]  /*1720*/  CS2R R10, SRZ ;  /* 0x00000000000a7805 */ /* 0x000fe2000001ff00 */
[----:B------:R-:W-:Y:S01]  /*1730*/  IMAD.MOV.U32 R9, RZ, RZ, RZ ;  /* 0x000000ffff097224 */ /* 0x000fe200078e00ff */
[----:B------:R-:W2:Y:S01]  /*1740*/  LDCU UR41, c[0x0][0x370] ;  /* 0x00006e00ff2977ac */ /* 0x000ea20008000800 */
[----:B------:R-:W-:Y:S01]  /*1750*/  IMAD.MOV.U32 R8, RZ, RZ, 0x1 ;  /* 0x00000001ff087424 */ /* 0x000fe200078e00ff */
[----:B------:R-:W-:Y:S01]  /*1760*/  USEL UR30, UR45, 0x2, UP1 ;  /* 0x000000022d1e7887 */ /* 0x000fe20008800000 */
[----:B------:R-:W3:Y:S01]  /*1770*/  LDCU.64 UR38, c[0x0][0x348] ;  /* 0x00006900ff2677ac */ /* 0x000ee20008000a00 */
[----:B-1----:R-:W-:-:S02]  /*1780*/  UIADD3 UR5, UPT, UPT, UR6, 0x3f, URZ ;  /* 0x0000003f06057890 */ /* 0x002fc4000fffe0ff */
[----:B------:R-:W-:Y:S02]  /*1790*/  USHF.R.U32.HI UR46, URZ, 0x6, UR29 ;  /* 0x00000006ff2e7899 */ /* 0x000fe4000801161d */
[----:B------:R-:W-:Y:S02]  /*17a0*/  USHF.R.S32.HI UR4, URZ, 0x1f, UR5 ;  /* 0x0000001fff047899 */ /* 0x000fe40008011405 */
[----:B------:R-:W-:Y:S02]  /*17b0*/  UIADD3 UR48, UPT, UPT, UR6, 0x7e, URZ ;  /* 0x0000007e06307890 */ /* 0x000fe4000fffe0ff */
[----:B------:R-:W-:Y:S01]  /*17c0*/  ULEA.HI UR4, UR4, UR5, URZ, 0x6 ;  /* 0x0000000504047291 */ /* 0x000fe2000f8f30ff */
[----:B------:R-:W1:Y:S03]  /*17d0*/  LDCU UR40, c[0x0][0x374] ;  /* 0x00006e80ff2877ac */ /* 0x000e660008000800 */
[----:B------:R-:W-:-:S02]  /*17e0*/  USHF.R.S32.HI UR44, URZ, 0x6, UR4 ;  /* 0x00000006ff2c7899 */ /* 0x000fc40008011404 */
[----:B------:R-:W-:Y:S02]  /*17f0*/  UIADD3 UR4, UPT, UPT, UR6, -0x1, URZ ;  /* 0xffffffff06047890 */ /* 0x000fe4000fffe0ff */
[----:B------:R-:W-:Y:S02]  /*1800*/  UISETP.LT.U32.AND UP0, UPT, UR44, 0x4, UPT ;  /* 0x000000042c00788c */ /* 0x000fe4000bf01070 */
[----:B------:R-:W-:Y:S02]  /*1810*/  UISETP.GE.U32.AND UP2, UPT, UR4, -0x7f, UPT ;  /* 0xffffff810400788c */ /* 0x000fe4000bf46070 */
[----:B------:R-:W-:Y:S01]  /*1820*/  USEL UR43, UR44, 0x4, UP0 ;  /* 0x000000042c2b7887 */ /* 0x000fe20008000000 */
[----:B------:R-:W-:-:S03]  /*1830*/  UMOV UR15, URZ ;  /* 0x000000ff000f7c82 */ /* 0x000fc60008000000 */
[----:B------:R-:W-:Y:S02]  /*1840*/  UIADD3 UR21, UPT, UPT, UR43, -0x1, URZ ;  /* 0xffffffff2b157890 */ /* 0x000fe4000fffe0ff */
[----:B------:R-:W-:-:S03]  /*1850*/  UIADD3 UR45, UPT, UPT, UR44, -UR43, URZ ;  /* 0x8000002b2c2d7290 */ /* 0x000fc6000fffe0ff */
[----:B------:R-:W-:-:S04]  /*1860*/  @UP2 UIADD3 UR21, UPT, UPT, UR43, URZ, URZ ;  /* 0x000000ff2b152290 */ /* 0x000fc8000fffe0ff */
[----:B-123--:R-:W-:-:S12]  /*1870*/  UIADD3 UR21, UPT, UPT, UR21, 0x1, URZ ;  /* 0x0000000115157890 */ /* 0x00efd8000fffe0ff */
.L_x_42:
[----:B------:R-:W-:Y:S01]  /*1880*/  UISETP.NE.AND UP0, UPT, UR47, URZ, UPT ;  /* 0x000000ff2f00728c */ /* 0x000fe2000bf05270 */
[----:B-1----:R-:W1:Y:S08]  /*1890*/  S2UR UR47, SR_CgaCtaId ;  /* 0x00000000002f79c3 */ /* 0x002e700000008800 */
[----:B------:R-:W-:Y:S05]  /*18a0*/  BRA.U UP0, `(.L_x_23) ;  /* 0x0000000100347547 */ /* 0x000fea000b800000 */
[----:B------:R-:W2:Y:S01]  /*18b0*/  S2R R0, SR_CgaCtaId ;  /* 0x0000000000007919 */ /* 0x000ea20000008800 */
[----:B------:R-:W-:Y:S02]  /*18c0*/  MOV R3, 0x400 ;  /* 0x0000040000037802 */ /* 0x000fe40000000f00 */
[----:B------:R-:W-:Y:S02]  /*18d0*/  SHF.L.U32 R2, R8, 0x1f, RZ ;  /* 0x0000001f08027819 */ /* 0x000fe400000006ff */
[----:B--2---:R-:W-:-:S05]  /*18e0*/  LEA R0, R0, R3, 0x18 ;  /* 0x0000000300007211 */ /* 0x004fca00078ec0ff */
[----:B------:R-:W-:-:S04]  /*18f0*/  IMAD R3, R9, 0x8, R0 ;  /* 0x0000000809037824 */ /* 0x000fc800078e0200 */
[----:B------:R-:W2:Y:S02]  /*1900*/  SYNCS.PHASECHK.TRANS64.TRYWAIT P0, [R3+URZ+0x100], R2 ;  /* 0x00010002030075a7 */ /* 0x000ea400080011ff */
[----:B--2---:R-:W-:Y:S05]  /*1910*/  @!P0 BRA `(.L_x_24) ;  /* 0x0000007c00048947 */ /* 0x004fea0003800000 */
.L_x_138:
[----:B------:R-:W-:Y:S01]  /*1920*/  VIADD R9, R9, 0x1 ;  /* 0x0000000109097836 */ /* 0x000fe20000000000 */
[----:B------:R2:W-:Y:S04]  /*1930*/  SYNCS.ARRIVE.TRANS64.A1T0 RZ, [R3+URZ+0xf0], RZ ;  /* 0x0000f0ff03ff79a7 */ /* 0x0005e800081000ff */
[----:B------:R-:W-:-:S04]  /*1940*/  ISETP.NE.AND P0, PT, R9, 0x2, PT ;  /* 0x000000020900780c */ /* 0x000fc80003f05270 */
[----:B------:R-:W-:Y:S02]  /*1950*/  SEL R9, R9, RZ, P0 ;  /* 0x000000ff09097207 */ /* 0x000fe40000000000 */
[----:B--2---:R-:W-:-:S04]  /*1960*/  SEL R3, RZ, 0x1, P0 ;  /* 0x00000001ff037807 */ /* 0x004fc80000000000 */
[----:B------:R-:W-:-:S07]  /*1970*/  LOP3.LUT R8, R8, R3, RZ, 0x3c, !PT ;  /* 0x0000000308087212 */ /* 0x000fce00078e3cff */
.L_x_23:
[----:B------:R-:W-:Y:S01]  /*1980*/  UMOV UR13, 0x400 ;  /* 0x00000400000d7882 */ /* 0x000fe20000000000 */
[----:B------:R-:W-:Y:S01]  /*1990*/  SHF.L.U32 R0, R12, 0x1f, RZ ;  /* 0x0000001f0c007819 */ /* 0x000fe200000006ff */
[----:B-1----:R-:W-:Y:S02]  /*19a0*/  ULEA UR13, UR47, UR13, 0x18 ;  /* 0x0000000d2f0d7291 */ /* 0x002fe4000f8ec0ff */
[----:B------:R-:W-:Y:S02]  /*19b0*/  UISETP.GE.U32.AND UP0, UPT, UR48, 0x7f, UPT ;  /* 0x0000007f3000788c */ /* 0x000fe4000bf06070 */
[----:B------:R-:W-:Y:S02]  /*19c0*/  ULEA UR4, UR15, UR13, 0x3 ;  /* 0x0000000d0f047291 */ /* 0x000fe4000f8e18ff */
[----:B------:R-:W-:Y:S02]  /*19d0*/  USHF.L.U32 UR18, UR20, 0x7, URZ ;  /* 0x0000000714127899 */ /* 0x000fe400080006ff */
[----:B------:R-:W-:Y:S01]  /*19e0*/  ULEA UR35, UR16, UR46, 0x7 ;  /* 0x0000002e10237291 */ /* 0x000fe2000f8e38ff */
[----:B------:R-:W-:-:S04]  /*19f0*/  UMOV UR7, URZ ;  /* 0x000000ff00077c82 */ /* 0x000fc80008000000 */
[----:B------:R1:W2:Y:S01]  /*1a00*/  SYNCS.PHASECHK.TRANS64.TRYWAIT P0, [UR4+0x20], R0 ;  /* 0x00002000ff0075a7 */ /* 0x0002a20008001104 */
[----:B------:R-:W-:Y:S06]  /*1a10*/  BRA.U !UP0, `(.L_x_25) ;  /* 0x0000000108d87547 */ /* 0x000fec000b800000 */
[----:B------:R-:W-:Y:S01]  /*1a20*/  UIADD3 UR10, UPT, UPT, UR18, 0x40, URZ ;  /* 0x00000040120a7890 */ /* 0x000fe2000fffe0ff */
[----:B------:R-:W-:Y:S01]  /*1a30*/  UMOV UR14, URZ ;  /* 0x000000ff000e7c82 */ /* 0x000fe20008000000 */
[----:B------:R-:W-:-:S10]  /*1a40*/  UMOV UR4, UR15 ;  /* 0x0000000f00047c82 */ /* 0x000fd40008000000 */
.L_x_31:
[----:B------:R-:W-:Y:S01]  /*1a50*/  ULEA UR33, UR4, UR13, 0x3 ;  /* 0x0000000d04217291 */ /* 0x000fe2000f8e18ff */
[----:B--2---:R-:W-:Y:S01]  /*1a60*/  @!P3 MOV R2, 0x8000 ;  /* 0x000080000002b802 */ /* 0x004fe20000000f00 */
[----:B--234-:R-:W-:Y:S10]  /*1a70*/  @P0 BRA `(.L_x_26) ;  /* 0x00000000000c0947 */ /* 0x01cff40003800000 */
[----:B------:R-:W-:-:S04]  /*1a80*/  SHF.L.U32 R3, R12, 0x1f, RZ ;  /* 0x0000001f0c037819 */ /* 0x000fc800000006ff */
[----:B------:R-:W2:Y:S02]  /*1a90*/  SYNCS.PHASECHK.TRANS64.TRYWAIT P0, [UR33+0x20], R3 ;  /* 0x00002003ff0075a7 */ /* 0x000ea40008001121 */
[----:B--2---:R-:W-:Y:S05]  /*1aa0*/  @!P0 BRA `(.L_x_27) ;  /* 0x0000007800b48947 */ /* 0x004fea0003800000 */
.L_x_26:
[----:B------:R2:W-:Y:S01]  /*1ab0*/  @!P3 SYNCS.ARRIVE.TRANS64 RZ, [UR33], R2 ;  /* 0x00000002ffffb9a7 */ /* 0x0005e20008000021 */
[----:B------:R-:W-:-:S04]  /*1ac0*/  ULOP3.LUT UR5, UR30, 0x2, URZ, 0xfc, !UPT ;  /* 0x000000021e057892 */ /* 0x000fc8000f8efcff */
[----:B------:R-:W-:-:S09]  /*1ad0*/  UISETP.NE.AND UP0, UPT, UR5, 0x2, UPT ;  /* 0x000000020500788c */ /* 0x000fd2000bf05270 */
[----:B------:R-:W-:Y:S05]  /*1ae0*/  BRA.U UP0, `(.L_x_28) ;  /* 0x0000000100047547 */ /* 0x000fea000b800000 */
[----:B------:R-:W-:Y:S05]  /*1af0*/  BPT.TRAP 0x1 ;  /* 0x000000040000795c */ /* 0x000fea0000300000 */
.L_x_28:
[----:B------:R-:W-:Y:S04]  /*1b00*/  BSSY.RECONVERGENT B0, `(.L_x_29) ;  /* 0x0000003000007945 */ /* 0x000fe80003800200 */
[----:B------:R-:W-:Y:S05]  /*1b10*/  @P2 BRA `(.L_x_30) ;  /* 0x0000000000042947 */ /* 0x000fea0003800000 */
[----:B------:R-:W-:Y:S05]  /*1b20*/  BPT.TRAP 0x1 ;  /* 0x000000040000795c */ /* 0x000fea0000300000 */
.L_x_30:
[----:B------:R-:W-:Y:S05]  /*1b30*/  BSYNC.RECONVERGENT B0 ;  /* 0x0000000000007941 */ /* 0x000fea0003800200 */
.L_x_29:
[----:B------:R-:W-:Y:S02]  /*1b40*/  UIADD3 UR5, UPT, UPT, UR4, 0x1, URZ ;  /* 0x0000000104057890 */ /* 0x000fe4000fffe0ff */
[----:B------:R-:W-:Y:S02]  /*1b50*/  USHF.L.U32 UR4, UR4, 0xe, URZ ;  /* 0x0000000e04047899 */ /* 0x000fe400080006ff */
[----:B------:R-:W-:Y:S02]  /*1b60*/  UISETP.NE.AND UP0, UPT, UR5, 0x4, UPT ;  /* 0x000000040500788c */ /* 0x000fe4000bf05270 */
[----:B------:R-:W-:Y:S02]  /*1b70*/  USHF.L.U32 UR34, UR14, 0x6, URZ ;  /* 0x000000060e227899 */ /* 0x000fe400080006ff */
[----:B------:R-:W-:Y:S02]  /*1b80*/  USEL UR6, URZ, 0x1, UP0 ;  /* 0x00000001ff067887 */ /* 0x000fe40008000000 */
[----:B------:R-:W-:-:S02]  /*1b90*/  USEL UR15, UR5, URZ, UP0 ;  /* 0x000000ff050f7287 */ /* 0x000fc40008000000 */
[----:B------:R-:W-:Y:S02]  /*1ba0*/  UIADD3 UR14, UPT, UPT, UR14, 0x1, URZ ;  /* 0x000000010e0e7890 */ /* 0x000fe4000fffe0ff */
[----:B------:R-:W-:Y:S01]  /*1bb0*/  LOP3.LUT R12, R12, UR6, RZ, 0x3c, !PT ;  /* 0x000000060c0c7c12 */ /* 0x000fe2000f8e3cff */
[----:B------:R-:W-:Y:S02]  /*1bc0*/  UIADD3 UR6, UP0, UPT, UR38, 0x180, URZ ;  /* 0x0000018026067890 */ /* 0x000fe4000ff1e0ff */
[----:B------:R-:W-:Y:S01]  /*1bd0*/  UIADD3 UR22, UP1, UPT, UR38, 0x80, URZ ;  /* 0x0000008026167890 */ /* 0x000fe2000ff3e0ff */
[----:B-1----:R-:W-:Y:S01]  /*1be0*/  SHF.L.U32 R0, R12, 0x1f, RZ ;  /* 0x0000001f0c007819 */ /* 0x002fe200000006ff */
[----:B------:R-:W-:Y:S02]  /*1bf0*/  ULEA UR32, UR29, UR4, 0x1 ;  /* 0x000000041d207291 */ /* 0x000fe4000f8e08ff */
[----:B------:R-:W-:Y:S02]  /*1c00*/  ULEA UR5, UR15, UR13, 0x3 ;  /* 0x0000000d0f057291 */ /* 0x000fe4000f8e18ff */
[----:B------:R-:W-:-:S02]  /*1c10*/  UIADD3 UR4, UPT, UPT, UR13, UR4, URZ ;  /* 0x000000040d047290 */ /* 0x000fc4000fffe0ff */
[----:B------:R-:W-:Y:S02]  /*1c20*/  UIADD3.X UR7, UPT, UPT, URZ, UR39, URZ, UP0, !UPT ;  /* 0x00000027ff077290 */ /* 0x000fe400087fe4ff */
[----:B------:R-:W-:Y:S02]  /*1c30*/  UISETP.NE.AND UP0, UPT, UR14, UR21, UPT ;  /* 0x000000150e00728c */ /* 0x000fe4000bf05270 */
[----:B------:R-:W-:Y:S01]  /*1c40*/  UIADD3.X UR23, UPT, UPT, URZ, UR39, URZ, UP1, !UPT ;  /* 0x00000027ff177290 */ /* 0x000fe20008ffe4ff */
[----:B------:R3:W4:Y:S01]  /*1c50*/  SYNCS.PHASECHK.TRANS64.TRYWAIT P0, [UR5+0x20], R0 ;  /* 0x00002000ff0075a7 */ /* 0x0007220008001105 */
[----:B------:R-:W-:Y:S02]  /*1c60*/  UIADD3 UR32, UPT, UPT, UR13, 0x8400, UR32 ;  /* 0x000084000d207890 */ /* 0x000fe4000fffe020 */
[----:B------:R-:W-:Y:S02]  /*1c70*/  UIADD3 UR16, UPT, UPT, UR4, 0x18400, URZ ;  /* 0x0001840004107890 */ /* 0x000fe4000fffe0ff */
[----:B------:R-:W-:Y:S01]  /*1c80*/  UIADD3 UR8, UPT, UPT, UR4, 0x1a400, URZ ;  /* 0x0001a40004087890 */ /* 0x000fe2000fffe0ff */
[----:B------:R-:W-:Y:S01]  /*1c90*/  UMOV UR5, 0xf0000 ;  /* 0x000f000000057882 */ /* 0x000fe20000000000 */
[----:B------:R-:W-:Y:S01]  /*1ca0*/  UMOV UR24, 0x0 ;  /* 0x0000000000187882 */ /* 0x000fe20000000000 */
[----:B------:R-:W-:Y:S01]  /*1cb0*/  UMOV UR25, 0x10000000 ;  /* 0x1000000000197882 */ /* 0x000fe20000000000 */
[----:B------:R-:W-:Y:S01]  /*1cc0*/  UMOV UR17, UR33 ;  /* 0x0000002100117c82 */ /* 0x000fe20008000000 */
[----:B------:R-:W-:Y:S01]  /*1cd0*/  UMOV UR20, UR36 ;  /* 0x0000002400147c82 */ /* 0x000fe20008000000 */
[----:B------:R-:W-:Y:S01]  /*1ce0*/  UMOV UR19, UR34 ;  /* 0x0000002200137c82 */ /* 0x000fe20008000000 */
[----:B------:R-:W-:Y:S01]  /*1cf0*/  UMOV UR12, UR36 ;  /* 0x00000024000c7c82 */ /* 0x000fe20008000000 */
[----:B------:R-:W-:Y:S01]  /*1d00*/  UMOV UR9, UR33 ;  /* 0x0000002100097c82 */ /* 0x000fe20008000000 */
[----:B------:R-:W-:Y:S01]  /*1d10*/  UMOV UR11, UR34 ;  /* 0x00000022000b7c82 */ /* 0x000fe20008000000 */
[----:B------:R-:W-:Y:S01]  /*1d20*/  UTMALDG.3D.MULTICAST [UR32], [UR22], UR5, desc[UR24] ;  /* 0x00001820160073b4 */ /* 0x000fe20008011805 */
[----:B------:R-:W-:Y:S01]  /*1d30*/  UMOV UR4, UR15 ;  /* 0x0000000f00047c82 */ /* 0x000fe20008000000 */
[----:B------:R-:W-:Y:S01]  /*1d40*/  UTMALDG.3D [UR16], [UR6], desc[UR24] ;  /* 0x00001810060075b4 */ /* 0x000fe20008011000 */
[----:B------:R1:W-:Y:S02]  /*1d50*/  UTMALDG.3D [UR8], [UR6], desc[UR24] ;  /* 0x00001808060075b4 */ /* 0x0003e40008011000 */
[----:B-1----:R-:W-:Y:S01]  /*1d60*/  UMOV UR7, UR21 ;  /* 0x0000001500077c82 */ /* 0x002fe20008000000 */
[----:B------:R-:W-:Y:S05]  /*1d70*/  BRA.U UP0, `(.L_x_31) ;  /* 0xfffffffd00347547 */ /* 0x000fea000b83ffff */
.L_x_25:
[----:B------:R-:W-:Y:S01]  /*1d80*/  ULEA UR4, UR15, UR13, 0x3 ;  /* 0x0000000d0f047291 */ /* 0x000fe2000f8e18ff */
[----:B-1-3--:R-:W-:Y:S01]  /*1d90*/  SHF.L.U32 R0, R12, 0x1f, RZ ;  /* 0x0000001f0c007819 */ /* 0x00afe200000006ff */
[----:B------:R-:W-:Y:S01]  /*1da0*/  @!P1 SYNCS.ARRIVE.TRANS64.A1T0 RZ, [UR13+0x88], RZ ;  /* 0x000088ffffff99a7 */ /* 0x000fe2000810000d */
[----:B------:R-:W-:-:S06]  /*1db0*/  UISETP.GT.AND UP0, UPT, UR44, UR43, UPT ;  /* 0x0000002b2c00728c */ /* 0x000fcc000bf04270 */
[----:B--2-4-:R1:W2:Y:S03]  /*1dc0*/  SYNCS.PHASECHK.TRANS64.TRYWAIT P0, [UR4+0x20], R0 ;  /* 0x00002000ff0075a7 */ /* 0x0142a60008001104 */
[----:B------:R-:W-:Y:S05]  /*1dd0*/  BRA.U !UP0, `(.L_x_32) ;  /* 0x0000000108dc7547 */ /* 0x000fea000b800000 */
[----:B------:R-:W-:Y:S02]  /*1de0*/  UIADD3 UR14, UPT, UPT, UR45, UR7, URZ ;  /* 0x000000072d0e7290 */ /* 0x000fe4000fffe0ff */
[----:B------:R-:W-:Y:S01]  /*1df0*/  UIADD3 UR10, UPT, UPT, UR18, 0x40, URZ ;  /* 0x00000040120a7890 */ /* 0x000fe2000fffe0ff */
[----:B------:R-:W-:-:S11]  /*1e00*/  UMOV UR4, UR15 ;  /* 0x0000000f00047c82 */ /* 0x000fd60008000000 */
.L_x_38:
[----:B------:R-:W-:Y:S01]  /*1e10*/  ULEA UR25, UR4, UR13, 0x3 ;  /* 0x0000000d04197291 */ /* 0x000fe2000f8e18ff */
[----:B--2---:R-:W-:Y:S01]  /*1e20*/  @!P3 MOV R2, 0x8000 ;  /* 0x000080000002b802 */ /* 0x004fe20000000f00 */
[----:B--2-4-:R-:W-:Y:S10]  /*1e30*/  @P0 BRA `(.L_x_33) ;  /* 0x00000000000c0947 */ /* 0x014ff40003800000 */
[----:B------:R-:W-:-:S04]  /*1e40*/  SHF.L.U32 R3, R12, 0x1f, RZ ;  /* 0x0000001f0c037819 */ /* 0x000fc800000006ff */
[----:B------:R-:W2:Y:S02]  /*1e50*/  SYNCS.PHASECHK.TRANS64.TRYWAIT P0, [UR25+0x20], R3 ;  /* 0x00002003ff0075a7 */ /* 0x000ea40008001119 */
[----:B--2---:R-:W-:Y:S05]  /*1e60*/  @!P0 BRA `(.L_x_34) ;  /* 0x0000007400dc8947 */ /* 0x004fea0003800000 */
.L_x_33:
[----:B------:R2:W-:Y:S01]  /*1e70*/  @!P3 SYNCS.ARRIVE.TRANS64 RZ, [UR25], R2 ;  /* 0x00000002ffffb9a7 */ /* 0x0005e20008000019 */
[----:B------:R-:W-:-:S04]  /*1e80*/  ULOP3.LUT UR5, UR30, 0x2, URZ, 0xfc, !UPT ;  /* 0x000000021e057892 */ /* 0x000fc8000f8efcff */
[----:B------:R-:W-:-:S09]  /*1e90*/  UISETP.NE.AND UP0, UPT, UR5, 0x2, UPT ;  /* 0x000000020500788c */ /* 0x000fd2000bf05270 */
[----:B------:R-:W-:Y:S05]  /*1ea0*/  BRA.U UP0, `(.L_x_35) ;  /* 0x0000000100047547 */ /* 0x000fea000b800000 */
[----:B------:R-:W-:Y:S05]  /*1eb0*/  BPT.TRAP 0x1 ;  /* 0x000000040000795c */ /* 0x000fea0000300000 */
.L_x_35:
[----:B------:R-:W-:Y:S04]  /*1ec0*/  BSSY.RECONVERGENT B0, `(.L_x_36) ;  /* 0x0000003000007945 */ /* 0x000fe80003800200 */
[----:B------:R-:W-:Y:S05]  /*1ed0*/  @P2 BRA `(.L_x_37) ;  /* 0x0000000000042947 */ /* 0x000fea0003800000 */
[----:B------:R-:W-:Y:S05]  /*1ee0*/  BPT.TRAP 0x1 ;  /* 0x000000040000795c */ /* 0x000fea0000300000 */
.L_x_37:
[----:B------:R-:W-:Y:S05]  /*1ef0*/  BSYNC.RECONVERGENT B0 ;  /* 0x0000000000007941 */ /* 0x000fea0003800200 */
.L_x_36:
[----:B------:R-:W-:Y:S02]  /*1f00*/  UIADD3 UR5, UPT, UPT, UR4, 0x1, URZ ;  /* 0x0000000104057890 */ /* 0x000fe4000fffe0ff */
[----:B------:R-:W-:Y:S02]  /*1f10*/  USHF.L.U32 UR26, UR7, 0x6, URZ ;  /* 0x00000006071a7899 */ /* 0x000fe400080006ff */
[----:B------:R-:W-:Y:S02]  /*1f20*/  UISETP.NE.AND UP0, UPT, UR5, 0x4, UPT ;  /* 0x000000040500788c */ /* 0x000fe4000bf05270 */
[----:B------:R-:W-:Y:S02]  /*1f30*/  UIADD3 UR7, UPT, UPT, UR7, 0x1, URZ ;  /* 0x0000000107077890 */ /* 0x000fe4000fffe0ff */
[----:B------:R-:W-:Y:S02]  /*1f40*/  USEL UR6, URZ, 0x1, UP0 ;  /* 0x00000001ff067887 */ /* 0x000fe40008000000 */
[----:B------:R-:W-:-:S02]  /*1f50*/  USEL UR15, UR5, URZ, UP0 ;  /* 0x000000ff050f7287 */ /* 0x000fc40008000000 */
[----:B------:R-:W-:Y:S02]  /*1f60*/  UIADD3 UR22, UP1, UPT, UR38, 0x80, URZ ;  /* 0x0000008026167890 */ /* 0x000fe4000ff3e0ff */
[----:B------:R-:W-:Y:S01]  /*1f70*/  ULEA UR5, UR15, UR13, 0x3 ;  /* 0x0000000d0f057291 */ /* 0x000fe2000f8e18ff */
[----:B------:R-:W-:Y:S01]  /*1f80*/  LOP3.LUT R12, R12, UR6, RZ, 0x3c, !PT ;  /* 0x000000060c0c7c12 */ /* 0x000fe2000f8e3cff */
[----:B------:R-:W-:Y:S01]  /*1f90*/  UIADD3.X UR23, UPT, UPT, URZ, UR39, URZ, UP1, !UPT ;  /* 0x00000027ff177290 */ /* 0x000fe20008ffe4ff */
[----:B------:R-:W-:Y:S02]  /*1fa0*/  UMOV UR6, 0xf0000 ;  /* 0x000f000000067882 */ /* 0x000fe40000000000 */
[----:B-1----:R-:W-:Y:S01]  /*1fb0*/  SHF.L.U32 R0, R12, 0x1f, RZ ;  /* 0x0000001f0c007819 */ /* 0x002fe200000006ff */
[----:B------:R-:W-:Y:S01]  /*1fc0*/  UMOV UR32, 0x0 ;  /* 0x0000000000207882 */ /* 0x000fe20000000000 */
[----:B------:R-:W-:Y:S01]  /*1fd0*/  UMOV UR33, 0x10000000 ;  /* 0x1000000000217882 */ /* 0x000fe20000000000 */
[----:B------:R-:W-:Y:S01]  /*1fe0*/  UMOV UR27, UR35 ;  /* 0x00000023001b7c82 */ /* 0x000fe20008000000 */
[----:B------:R3:W4:Y:S01]  /*1ff0*/  SYNCS.PHASECHK.TRANS64.TRYWAIT P0, [UR5+0x20], R0 ;  /* 0x00002000ff0075a7 */ /* 0x0007220008001105 */
[----:B------:R-:W-:-:S02]  /*2000*/  USHF.L.U32 UR5, UR4, 0xe, URZ ;  /* 0x0000000e04057899 */ /* 0x000fc400080006ff */
[----:B------:R-:W-:Y:S02]  /*2010*/  UIADD3 UR4, UP0, UPT, UR38, 0x180, URZ ;  /* 0x0000018026047890 */ /* 0x000fe4000ff1e0ff */
[----:B------:R-:W-:Y:S02]  /*2020*/  ULEA UR24, UR29, UR5, 0x1 ;  /* 0x000000051d187291 */ /* 0x000fe4000f8e08ff */
[----:B------:R-:W-:Y:S02]  /*2030*/  UIADD3 UR5, UPT, UPT, UR13, UR5, URZ ;  /* 0x000000050d057290 */ /* 0x000fe4000fffe0ff */
[----:B------:R-:W-:Y:S02]  /*2040*/  UIADD3 UR24, UPT, UPT, UR13, 0x8400, UR24 ;  /* 0x000084000d187890 */ /* 0x000fe4000fffe018 */
[----:B------:R-:W-:Y:S02]  /*2050*/  UIADD3 UR16, UPT, UPT, UR5, 0x18400, URZ ;  /* 0x0001840005107890 */ /* 0x000fe4000fffe0ff */
[----:B------:R-:W-:-:S02]  /*2060*/  UIADD3 UR8, UPT, UPT, UR5, 0x1a400, URZ ;  /* 0x0001a40005087890 */ /* 0x000fc4000fffe0ff */
[----:B------:R-:W-:Y:S02]  /*2070*/  UIADD3.X UR5, UPT, UPT, URZ, UR39, URZ, UP0, !UPT ;  /* 0x00000027ff057290 */ /* 0x000fe400087fe4ff */
[----:B------:R-:W-:Y:S01]  /*2080*/  UISETP.NE.AND UP0, UPT, UR7, UR14, UPT ;  /* 0x0000000e0700728c */ /* 0x000fe2000bf05270 */
        /* <DEDUP_REMOVED lines=11> */
[----:B---3--:R-:W-:Y:S05]  /*2140*/  BRA.U UP0, `(.L_x_38) ;  /* 0xfffffffd00307547 */ /* 0x008fea000b83ffff */
.L_x_32:
[C---:B------:R-:W-:Y:S01]  /*2150*/  LEA R3, R11.reuse, UR13, 0x3 ;  /* 0x0000000d0b037c11 */ /* 0x040fe2000f8e18ff */
[----:B------:R-:W-:Y:S01]  /*2160*/  NOP ;  /* 0x0000000000007918 */ /* 0x000fe20000000000 */
[----:B-1----:R-:W-:Y:S02]  /*2170*/  SHF.L.U32 R0, R10, 0x1f, RZ ;  /* 0x0000001f0a007819 */ /* 0x002fe400000006ff */
[----:B------:R-:W-:Y:S02]  /*2180*/  LEA R5, R11, UR13, 0x4 ;  /* 0x0000000d0b057c11 */ /* 0x000fe4000f8e20ff */
[----:B--2-4-:R-:W1:Y:S02]  /*2190*/  SYNCS.PHASECHK.TRANS64.TRYWAIT P0, [R3+URZ+0x90], R0 ;  /* 0x00009000030075a7 */ /* 0x014e6400080011ff */
[----:B-1----:R-:W-:Y:S05]  /*21a0*/  @!P0 BRA `(.L_x_39) ;  /* 0x0000007400248947 */ /* 0x002fea0003800000 */
.L_x_141:
[----:B------:R-:W2:Y:S01]  /*21b0*/  LDS.128 R4, [R5+0x120] ;  /* 0x0001200005047984 */ /* 0x000ea20000000c00 */
[----:B------:R-:W-:Y:S01]  /*21c0*/  UISETP.GE.AND UP0, UPT, UR42, 0x1, UPT ;  /* 0x000000012a00788c */ /* 0x000fe2000bf06270 */
[----:B------:R-:W-:Y:S01]  /*21d0*/  @!PT LDS RZ, [RZ] ;  /* 0x00000000fffff984 */ /* 0x000fe20000000800 */
[----:B------:R-:W-:Y:S01]  /*21e0*/  @!PT LDS RZ, [RZ] ;  /* 0x00000000fffff984 */ /* 0x000fe20000000800 */
[----:B------:R-:W-:Y:S01]  /*21f0*/  @!PT LDS RZ, [RZ] ;  /* 0x00000000fffff984 */ /* 0x000fe20000000800 */
[----:B------:R-:W-:Y:S01]  /*2200*/  @!PT LDS RZ, [RZ] ;  /* 0x00000000fffff984 */ /* 0x000fe20000000800 */
[----:B------:R3:W-:Y:S06]  /*2210*/  MEMBAR.ALL.CTA ;  /* 0x0000000000007992 */ /* 0x0007ec0000008000 */
[----:B---3--:R-:W3:Y:S01]  /*2220*/  FENCE.VIEW.ASYNC.S ;  /* 0x00000000000073c6 */ /* 0x008ee20000000000 */
[----:B--2---:R-:W-:-:S13]  /*2230*/  LOP3.LUT P0, RZ, R6, 0x1, RZ, 0xc0, !PT ;  /* 0x0000000106ff7812 */ /* 0x004fda000780c0ff */
[----:B---3--:R-:W-:Y:S01]  /*2240*/  VOTEU.ANY UP1, P0 ;  /* 0x0000000000ff7886 */ /* 0x008fe20000020100 */
[----:B------:R-:W-:-:S13]  /*2250*/  PLOP3.LUT P0, PT, PT, PT, UP1, 0x80, 0x8 ;  /* 0x000000000008781c */ /* 0x000fda0003f0f018 */
[----:B-1----:R-:W-:Y:S02]  /*2260*/  @P0 LOP3.LUT R0, R5, 0xffff, RZ, 0xc0, !PT ;  /* 0x0000ffff05000812 */ /* 0x002fe400078ec0ff */
[----:B------:R-:W-:Y:S02]  /*2270*/  @P0 MOV R2, R4 ;  /* 0x0000000400020202 */ /* 0x000fe40000000f00 */
[----:B------:R-:W-:Y:S01]  /*2280*/  @P0 R2UR UR5, R0 ;  /* 0x00000000000502ca */ /* 0x000fe200000e0000 */
[----:B------:R-:W-:Y:S01]  /*2290*/  VIADD R0, R3, 0xa0 ;  /* 0x000000a003007836 */ /* 0x000fe20000000000 */
[----:B------:R-:W-:Y:S02]  /*22a0*/  @P0 SHF.R.U32.HI R4, RZ, 0x10, R5 ;  /* 0x00000010ff040819 */ /* 0x000fe40000011605 */
[----:B------:R-:W-:Y:S02]  /*22b0*/  @P0 R2UR UR6, R2 ;  /* 0x00000000020602ca */ /* 0x000fe400000e0000 */
[----:B------:R-:W-:-:S02]  /*22c0*/  PRMT R0, RZ, 0x654, R0 ;  /* 0x00000654ff007816 */ /* 0x000fc40000000000 */
[----:B------:R-:W-:Y:S02]  /*22d0*/  @P0 R2UR UR4, R4 ;  /* 0x00000000040402ca */ /* 0x000fe400000e0000 */
[----:B------:R1:W-:Y:S03]  /*22e0*/  SYNCS.ARRIVE.TRANS64.RED.A1T0 RZ, [R0+URZ], RZ ;  /* 0x000000ff00ff79a7 */ /* 0x0003e600081004ff */
[----:B------:R-:W-:-:S04]  /*22f0*/  @UP1 UMOV UR31, UR5 ;  /* 0x00000005001f1c82 */ /* 0x000fc80008000000 */
[----:B------:R-:W-:-:S04]  /*2300*/  @UP1 UMOV UR37, UR6 ;  /* 0x0000000600251c82 */ /* 0x000fc80008000000 */
[----:B------:R-:W-:Y:S01]  /*2310*/  @UP1 UMOV UR36, UR4 ;  /* 0x0000000400241c82 */ /* 0x000fe20008000000 */
[----:B------:R-:W-:Y:S05]  /*2320*/  BRA.U !UP0, `(.L_x_40) ;  /* 0x0000000108d47547 */ /* 0x000fea000b800000 */
[----:B------:R-:W2:Y:S01]  /*2330*/  LDCU.128 UR16, c[0x0][0xb10] ;  /* 0x00016200ff1077ac */ /* 0x000ea20008000c00 */
[----:B------:R-:W3:Y:S01]  /*2340*/  LDCU UR12, c[0x0][0xb20] ;  /* 0x00016400ff0c77ac */ /* 0x000ee20008000800 */
[----:B------:R-:W4:Y:S01]  /*2350*/  LDCU UR14, c[0x0][0xb0c] ;  /* 0x00016180ff0e77ac */ /* 0x000f220008000800 */
[----:B------:R-:W1:Y:S01]  /*2360*/  LDCU.64 UR8, c[0x0][0xb28] ;  /* 0x00016500ff0877ac */ /* 0x000e620008000a00 */
[----:B------:R-:W-:Y:S02]  /*2370*/  UISETP.NE.AND UP3, UPT, UR42, 0x1, UPT ;  /* 0x000000012a00788c */ /* 0x000fe4000bf65270 */
[----:B--2---:R-:W-:Y:S02]  /*2380*/  UIMAD.WIDE.U32 UR6, UR40, UR19, URZ ;  /* 0x00000013280672a5 */ /* 0x004fe4000f8e00ff */
[----:B------:R-:W-:Y:S02]  /*2390*/  UIMAD.WIDE.U32 UR4, UR41, UR16, URZ ;  /* 0x00000010290472a5 */ /* 0x000fe4000f8e00ff */
[----:B------:R-:W-:-:S02]  /*23a0*/  UISETP.NE.AND UP0, UPT, UR18, 0x1, UPT ;  /* 0x000000011200788c */ /* 0x000fc4000bf05270 */
[----:B------:R-:W-:Y:S01]  /*23b0*/  UIMAD.WIDE.U32 UR24, UR31, UR19, URZ ;  /* 0x000000131f1872a5 */ /* 0x000fe2000f8e00ff */
[----:B------:R-:W-:Y:S02]  /*23c0*/  UMOV UR6, UR7 ;  /* 0x0000000700067c82 */ /* 0x000fe40008000000 */
[----:B------:R-:W-:Y:S01]  /*23d0*/  UMOV UR4, UR5 ;  /* 0x0000000500047c82 */ /* 0x000fe20008000000 */
[----:B---3--:R-:W-:Y:S02]  /*23e0*/  USHF.R.U32.HI UR6, URZ, UR12, UR6 ;  /* 0x0000000cff067299 */ /* 0x008fe40008011606 */
[----:B----4-:R-:W-:Y:S02]  /*23f0*/  UISETP.NE.AND UP2, UPT, UR14, 0x1, UPT ;  /* 0x000000010e00788c */ /* 0x010fe4000bf45270 */
[----:B------:R-:W-:Y:S02]  /*2400*/  USHF.R.U32.HI UR4, URZ, UR17, UR4 ;  /* 0x00000011ff047299 */ /* 0x000fe40008011604 */
[----:B------:R-:W-:-:S02]  /*2410*/  USEL UR5, UR40, UR6, !UP0 ;  /* 0x0000000628057287 */ /* 0x000fc4000c000000 */
[----:B------:R-:W-:Y:S02]  /*2420*/  USEL UR6, UR41, UR4, !UP2 ;  /* 0x0000000429067287 */ /* 0x000fe4000d000000 */
[----:B-1----:R-:W-:Y:S01]  /*2430*/  UIMAD.WIDE.U32 UR10, UR5, UR8, URZ ;  /* 0x00000008050a72a5 */ /* 0x002fe2000f8e00ff */
[----:B------:R-:W-:Y:S01]  /*2440*/  UMOV UR4, UR25 ;  /* 0x0000001900047c82 */ /* 0x000fe20008000000 */
[----:B------:R-:W-:Y:S02]  /*2450*/  UIMAD.WIDE.U32 UR22, UR37, UR16, URZ ;  /* 0x00000010251672a5 */ /* 0x000fe4000f8e00ff */
[----:B------:R-:W-:-:S03]  /*2460*/  UIMAD.WIDE.U32 UR24, UR6, UR8, URZ ;  /* 0x00000008061872a5 */ /* 0x000fc6000f8e00ff */
[----:B------:R-:W-:Y:S01]  /*2470*/  UMOV UR10, UR11 ;  /* 0x0000000b000a7c82 */ /* 0x000fe20008000000 */
[----:B------:R-:W-:Y:S02]  /*2480*/  USHF.R.U32.HI UR4, URZ, UR12, UR4 ;  /* 0x0000000cff047299 */ /* 0x000fe40008011604 */
[----:B------:R-:W-:Y:S01]  /*2490*/  @UP3 USHF.R.U32.HI UR5, URZ, UR9, UR10 ;  /* 0x00000009ff053299 */ /* 0x000fe2000801160a */
[----:B------:R-:W-:Y:S01]  /*24a0*/  UMOV UR22, UR23 ;  /* 0x0000001700167c82 */ /* 0x000fe20008000000 */
[----:B------:R-:W-:Y:S01]  /*24b0*/  UMOV UR24, UR25 ;  /* 0x0000001900187c82 */ /* 0x000fe20008000000 */
[----:B------:R-:W-:Y:S02]  /*24c0*/  USHF.R.U32.HI UR17, URZ, UR17, UR22 ;  /* 0x00000011ff117299 */ /* 0x000fe40008011616 */
[----:B------:R-:W-:Y:S02]  /*24d0*/  USEL UR4, UR31, UR4, !UP0 ;  /* 0x000000041f047287 */ /* 0x000fe4000c000000 */
[----:B------:R-:W-:-:S02]  /*24e0*/  @UP3 USHF.R.U32.HI UR6, URZ, UR9, UR24 ;  /* 0x00000009ff063299 */ /* 0x000fc40008011618 */
[----:B------:R-:W-:Y:S02]  /*24f0*/  UIMAD UR7, UR42, UR5, URZ ;  /* 0x000000052a0772a4 */ /* 0x000fe4000f8e02ff */
[----:B------:R-:W-:Y:S02]  /*2500*/  USEL UR5, UR37, UR17, !UP2 ;  /* 0x0000001125057287 */ /* 0x000fe4000d000000 */
[----:B------:R-:W-:Y:S02]  /*2510*/  UIMAD UR10, UR42, UR6, URZ ;  /* 0x000000062a0a72a4 */ /* 0x000fe4000f8e02ff */
[----:B------:R-:W-:Y:S02]  /*2520*/  UISETP.GE.AND UP0, UPT, UR4, UR7, UPT ;  /* 0x000000070400728c */ /* 0x000fe4000bf06270 */
[----:B------:R-:W-:Y:S02]  /*2530*/  UIMAD.WIDE.U32 UR16, UR4, UR8, URZ ;  /* 0x00000008041072a5 */ /* 0x000fe4000f8e00ff */
[----:B------:R-:W-:-:S02]  /*2540*/  UISETP.GE.OR UP0, UPT, UR5, UR10, UP0 ;  /* 0x0000000a0500728c */ /* 0x000fc40008706670 */
        /* <DEDUP_REMOVED lines=19> */
.L_x_40:
[----:B------:R-:W2:Y:S02]  /*2680*/  LDCU UR4, c[0x0][0xb30] ;  /* 0x00016600ff0477ac */ /* 0x000ea40008000800 */
[----:B--2---:R-:W-:-:S09]  /*2690*/  UISETP.NE.AND UP0, UPT, UR4, 0x1, UPT ;  /* 0x000000010400788c */ /* 0x004fd2000bf05270 */
[----:B------:R-:W-:Y:S05]  /*26a0*/  BRA.U UP0, `(.L_x_41) ;  /* 0x0000000100447547 */ /* 0x000fea000b800000 */
[----:B------:R-:W2:Y:S01]  /*26b0*/  LDCU.128 UR8, c[0x0][0xb10] ;  /* 0x00016200ff0877ac */ /* 0x000ea20008000c00 */
[----:B------:R-:W3:Y:S01]  /*26c0*/  LDCU UR12, c[0x0][0xb0c] ;  /* 0x00016180ff0c77ac */ /* 0x000ee20008000800 */
[----:B------:R-:W4:Y:S01]  /*26d0*/  LDCU UR14, c[0x0][0xb20] ;  /* 0x00016400ff0e77ac */ /* 0x000f220008000800 */
[----:B--2---:R-:W-:Y:S02]  /*26e0*/  UIMAD.WIDE.U32 UR6, UR37, UR8, URZ ;  /* 0x00000008250672a5 */ /* 0x004fe4000f8e00ff */
[----:B------:R-:W-:Y:S02]  /*26f0*/  UIMAD.WIDE.U32 UR4, UR31, UR11, URZ ;  /* 0x0000000b1f0472a5 */ /* 0x000fe4000f8e00ff */
[----:B---3--:R-:W-:Y:S02]  /*2700*/  UISETP.NE.AND UP2, UPT, UR12, 0x1, UPT ;  /* 0x000000010c00788c */ /* 0x008fe4000bf45270 */
[----:B------:R-:W-:Y:S01]  /*2710*/  UISETP.NE.AND UP0, UPT, UR10, 0x1, UPT ;  /* 0x000000010a00788c */ /* 0x000fe2000bf05270 */
[----:B------:R-:W-:-:S02]  /*2720*/  UMOV UR6, UR7 ;  /* 0x0000000700067c82 */ /* 0x000fc40008000000 */
[----:B------:R-:W-:Y:S01]  /*2730*/  UMOV UR4, UR5 ;  /* 0x0000000500047c82 */ /* 0x000fe20008000000 */
[----:B------:R-:W-:Y:S02]  /*2740*/  USHF.R.U32.HI UR9, URZ, UR9, UR6 ;  /* 0x00000009ff097299 */ /* 0x000fe40008011606 */
[----:B----4-:R-:W-:Y:S02]  /*2750*/  USHF.R.U32.HI UR4, URZ, UR14, UR4 ;  /* 0x0000000eff047299 */ /* 0x010fe40008011604 */
[----:B------:R-:W-:Y:S02]  /*2760*/  USEL UR5, UR37, UR9, !UP2 ;  /* 0x0000000925057287 */ /* 0x000fe4000d000000 */
[----:B------:R-:W-:-:S04]  /*2770*/  USEL UR4, UR31, UR4, !UP0 ;  /* 0x000000041f047287 */ /* 0x000fc8000c000000 */
[----:B------:R-:W-:Y:S02]  /*2780*/  UIADD3 UR6, UPT, UPT, UR5, -UR4, URZ ;  /* 0x8000000405067290 */ /* 0x000fe4000fffe0ff */
[----:B------:R-:W-:Y:S02]  /*2790*/  UIADD3 UR4, UPT, UPT, -UR5, UR4, URZ ;  /* 0x0000000405047290 */ /* 0x000fe4000fffe1ff */
[----:B------:R-:W-:Y:S02]  /*27a0*/  UIMAD UR31, UR6, UR10, UR31 ;  /* 0x0000000a061f72a4 */ /* 0x000fe4000f8e021f */
[----:B------:R-:W-:-:S12]  /*27b0*/  UIMAD UR37, UR4, UR12, UR37 ;  /* 0x0000000c042572a4 */ /* 0x000fd8000f8e0225 */
.L_x_41:
[----:B------:R-:W-:Y:S01]  /*27c0*/  VIADD R11, R11, 0x1 ;  /* 0x000000010b0b7836 */ /* 0x000fe20000000000 */
[----:B------:R-:W-:Y:S01]  /*27d0*/  R2UR UR4, R82 ;  /* 0x00000000520472ca */ /* 0x000fe200000e0000 */
[----:B------:R-:W-:Y:S01]  /*27e0*/  UIADD3 UR20, UPT, UPT, UR31, UR63, URZ ;  /* 0x0000003f1f147290 */ /* 0x000fe2000fffe0ff */
[----:B------:R-:W-:Y:S02]  /*27f0*/  PLOP3.LUT P1, PT, PT, PT, PT, 0x80, 0x8 ;  /* 0x000000000008781c */ /* 0x000fe40003f2f070 */
[----:B------:R-:W-:-:S04]  /*2800*/  ISETP.NE.AND P0, PT, R11, 0x2, PT ;  /* 0x000000020b00780c */ /* 0x000fc80003f05270 */
[----:B------:R-:W-:Y:S02]  /*2810*/  SEL R3, RZ, 0x1, P0 ;  /* 0x00000001ff037807 */ /* 0x000fe40000000000 */
[----:B------:R-:W-:Y:S02]  /*2820*/  SEL R11, R11, RZ, P0 ;  /* 0x000000ff0b0b7207 */ /* 0x000fe40000000000 */
[----:B------:R-:W-:Y:S01]  /*2830*/  LOP3.LUT R10, R10, R3, RZ, 0x3c, !PT ;  /* 0x000000030a0a7212 */ /* 0x000fe200078e3cff */
[----:B------:R-:W-:Y:S01]  /*2840*/  UIADD3 UR16, UPT, UPT, UR37, UR4, URZ ;  /* 0x0000000425107290 */ /* 0x000fe2000fffe0ff */
[----:B------:R-:W-:Y:S11]  /*2850*/  BRA.U UP1, `(.L_x_42) ;  /* 0xfffffff101087547 */ /* 0x000ff6000b83ffff */
[----:B------:R-:W-:Y:S01]  /*2860*/  UIADD3 UR13, UPT, UPT, UR13, 0x20, URZ ;  /* 0x000000200d0d7890 */ /* 0x000fe2000fffe0ff */
[----:B------:R-:W-:-:S03]  /*2870*/  SHF.L.U32 R3, R12, 0x1f, RZ ;  /* 0x0000001f0c037819 */ /* 0x000fc600000006ff */
[----:B------:R-:W-:-:S09]  /*2880*/  ULEA UR4, UR15, UR13, 0x3 ;  /* 0x0000000d0f047291 */ /* 0x000fd2000f8e18ff */
[----:B------:R-:W2:Y:S02]  /*2890*/  SYNCS.PHASECHK.TRANS64.TRYWAIT P0, [UR4], R3 ;  /* 0x00000003ff0075a7 */ /* 0x000ea40008001104 */
[----:B--2---:R-:W-:Y:S05]  /*28a0*/  @!P0 BRA `(.L_x_43) ;  /* 0x0000006c00788947 */ /* 0x004fea0003800000 */
.L_x_143:
[----:B------:R-:W-:-:S04]  /*28b0*/  UIADD3 UR4, UPT, UPT, UR15, 0x1, URZ ;  /* 0x000000010f047890 */ /* 0x000fc8000fffe0ff */
[----:B------:R-:W-:-:S04]  /*28c0*/  UISETP.NE.AND UP0, UPT, UR4, 0x4, UPT ;  /* 0x000000040400788c */ /* 0x000fc8000bf05270 */
[----:B------:R-:W-:Y:S02]  /*28d0*/  USEL UR6, URZ, 0x1, UP0 ;  /* 0x00000001ff067887 */ /* 0x000fe40008000000 */
[----:B------:R-:W-:-:S04]  /*28e0*/  USEL UR4, UR4, URZ, UP0 ;  /* 0x000000ff04047287 */ /* 0x000fc80008000000 */
[----:B------:R-:W-:Y:S01]  /*28f0*/  ULEA UR5, UR4, UR13, 0x3 ;  /* 0x0000000d04057291 */ /* 0x000fe2000f8e18ff */
[----:B------:R-:W-:-:S04]  /*2900*/  LOP3.LUT R2, R12, UR6, RZ, 0x3c, !PT ;  /* 0x000000060c027c12 */ /* 0x000fc8000f8e3cff */
[----:B-1----:R-:W-:-:S04]  /*2910*/  SHF.L.U32 R3, R2, 0x1f, RZ ;  /* 0x0000001f02037819 */ /* 0x002fc800000006ff */
[----:B------:R-:W1:Y:S02]  /*2920*/  SYNCS.PHASECHK.TRANS64.TRYWAIT P0, [UR5], R3 ;  /* 0x00000003ff0075a7 */ /* 0x000e640008001105 */
[----:B-1----:R-:W-:Y:S05]  /*2930*/  @!P0 BRA `(.L_x_44) ;  /* 0x0000006c006c8947 */ /* 0x002fea0003800000 */
.L_x_145:
        /* <DEDUP_REMOVED lines=9> */
.L_x_147:
[----:B------:R-:W-:-:S04]  /*29d0*/  UIADD3 UR4, UPT, UPT, UR4, 0x1, URZ ;  /* 0x0000000104047890 */ /* 0x000fc8000fffe0ff */
[----:B------:R-:W-:-:S04]  /*29e0*/  UISETP.NE.AND UP0, UPT, UR4, 0x4, UPT ;  /* 0x000000040400788c */ /* 0x000fc8000bf05270 */
[----:B------:R-:W-:Y:S02]  /*29f0*/  USEL UR5, URZ, 0x1, UP0 ;  /* 0x00000001ff057887 */ /* 0x000fe40008000000 */
[----:B------:R-:W-:-:S04]  /*2a00*/  USEL UR4, UR4, URZ, UP0 ;  /* 0x000000ff04047287 */ /* 0x000fc80008000000 */
[----:B------:R-:W-:Y:S01]  /*2a10*/  ULEA UR4, UR4, UR13, 0x3 ;  /* 0x0000000d04047291 */ /* 0x000fe2000f8e18ff */
[----:B-1----:R-:W-:-:S04]  /*2a20*/  LOP3.LUT R3, R2, UR5, RZ, 0x3c, !PT ;  /* 0x0000000502037c12 */ /* 0x002fc8000f8e3cff */
[----:B------:R-:W-:Y:S01]  /*2a30*/  SHF.L.U32 R3, R3, 0x1f, RZ ;  /* 0x0000001f03037819 */ /* 0x000fe200000006ff */
[----:B------:R-:W-:-:S07]  /*2a40*/  IMAD.U32 R0, RZ, RZ, UR4 ;  /* 0x00000004ff007e24 */ /* 0x000fce000f8e00ff */
.L_x_46:
[----:B-1----:R1:W2:Y:S02]  /*2a50*/  SYNCS.PHASECHK.TRANS64.TRYWAIT P0, [R0+URZ], R3 ;  /* 0x00000003000075a7 */ /* 0x0022a400080011ff */
[----:B--2---:R-:W-:Y:S05]  /*2a60*/  @!P0 NANOSLEEP.SYNCS 0x989680 ;  /* 0x009896800000895d */ /* 0x004fea0003900000 */
[----:B------:R-:W2:Y:S02]  /*2a70*/  @!P0 SYNCS.PHASECHK.TRANS64 P0, [R0+URZ], R3 ;  /* 0x00000003000085a7 */ /* 0x000ea400080010ff */
[----:B--2---:R-:W-:Y:S05]  /*2a80*/  @P0 EXIT ;  /* 0x000000000000094d */ /* 0x004fea0003800000 */
[----:B------:R-:W-:Y:S05]  /*2a90*/  BRA `(.L_x_46) ;  /* 0xfffffffc00ec7947 */ /* 0x000fea000383ffff */
.L_x_22:
[----:B------:R-:W-:-:S04]  /*2aa0*/  UISETP.NE.AND UP0, UPT, UR47, URZ, UPT ;  /* 0x000000ff2f00728c */ /* 0x000fc8000bf05270 */
[----:B------:R-:W-:-:S09]  /*2ab0*/  UISETP.NE.OR UP0, UPT, UR17, 0x1, UP0 ;  /* 0x000000011100788c */ /* 0x000fd20008705670 */
[----:B------:R-:W-:Y:S05]  /*2ac0*/  BRA.U UP0, `(.L_x_47) ;  /* 0x0000000500487547 */ /* 0x000fea000b800000 */
[----:B------:R-:W-:Y:S01]  /*2ad0*/  ISETP.GE.U32.AND P2, PT, R0, 0x4, PT ;  /* 0x000000040000780c */ /* 0x000fe20003f46070 */
[----:B------:R-:W-:Y:S01]  /*2ae0*/  IMAD.MOV.U32 R12, RZ, RZ, 0x1 ;  /* 0x00000001ff0c7424 */ /* 0x000fe200078e00ff */
[----:B------:R-:W-:Y:S02]  /*2af0*/  CS2R R10, SRZ ;  /* 0x00000000000a7805 */ /* 0x000fe4000001ff00 */
[----:B------:R-:W-:Y:S01]  /*2b00*/  CS2R R8, SRZ ;  /* 0x0000000000087805 */ /* 0x000fe2000001ff00 */
[----:B------:R-:W-:Y:S01]  /*2b10*/  UMOV UR6, 0x400 ;  /* 0x0000040000067882 */ /* 0x000fe20000000000 */
[----:B------:R-:W-:Y:S01]  /*2b20*/  UMOV UR5, URZ ;  /* 0x000000ff00057c82 */ /* 0x000fe20008000000 */
[----:B------:R-:W-:-:S12]  /*2b30*/  ULEA UR6, UR47, UR6, 0x18 ;  /* 0x000000062f067291 */ /* 0x000fd8000f8ec0ff */
.L_x_51:
[----:B------:R-:W-:Y:S02]  /*2b40*/  LEA R2, R8, UR6, 0x3 ;  /* 0x0000000608027c11 */ /* 0x000fe4000f8e18ff */
[----:B------:R-:W-:-:S03]  /*2b50*/  SHF.L.U32 R5, R9, 0x1f, RZ ;  /* 0x0000001f09057819 */ /* 0x000fc600000006ff */
[----:B------:R-:W-:Y:S01]  /*2b60*/  VIADD R4, R2, 0x100 ;  /* 0x0000010002047836 */ /* 0x000fe20000000000 */
[----:B------:R-:W1:Y:S02]  /*2b70*/  SYNCS.PHASECHK.TRANS64.TRYWAIT P0, [R2+URZ+0xf0], R5 ;  /* 0x0000f005020075a7 */ /* 0x000e6400080011ff */
[----:B-1----:R-:W-:Y:S05]  /*2b80*/  @!P0 BRA `(.L_x_48) ;  /* 0x0000006c00088947 */ /* 0x002fea0003800000 */
.L_x_148:
[----:B------:R-:W-:Y:S01]  /*2b90*/  ULEA UR4, UR5, UR6, 0x3 ;  /* 0x0000000605047291 */ /* 0x000fe2000f8e18ff */
[----:B------:R-:W-:Y:S02]  /*2ba0*/  PRMT R4, RZ, 0x654, R4 ;  /* 0x00000654ff047816 */ /* 0x000fe40000000004 */
[----:B-1----:R-:W-:Y:S01]  /*2bb0*/  SHF.L.U32 R5, R12, 0x1f, RZ ;  /* 0x0000001f0c057819 */ /* 0x002fe200000006ff */
[----:B------:R-:W-:Y:S01]  /*2bc0*/  UIADD3 UR7, UPT, UPT, UR4, 0x90, URZ ;  /* 0x0000009004077890 */ /* 0x000fe2000fffe0ff */
[----:B------:R1:W-:Y:S05]  /*2bd0*/  SYNCS.ARRIVE.TRANS64.RED.A1T0 RZ, [R4+URZ], RZ ;  /* 0x000000ff04ff79a7 */ /* 0x0003ea00081004ff */
[----:B------:R-:W-:Y:S01]  /*2be0*/  IMAD.U32 R7, RZ, RZ, UR7 ;  /* 0x00000007ff077e24 */ /* 0x000fe2000f8e00ff */
[----:B------:R-:W2:Y:S04]  /*2bf0*/  SYNCS.PHASECHK.TRANS64.TRYWAIT P0, [UR4+0xa0], R5 ;  /* 0x0000a005ff0075a7 */ /* 0x000ea80008001104 */
[----:B------:R-:W-:Y:S01]  /*2c00*/  PRMT R6, R0, 0x654, R7 ;  /* 0x0000065400067816 */ /* 0x000fe20000000007 */
[----:B-1----:R-:W-:Y:S01]  /*2c10*/  @!P2 IMAD.MOV.U32 R4, RZ, RZ, 0x10 ;  /* 0x00000010ff04a424 */ /* 0x002fe200078e00ff */
[----:B--2---:R-:W-:Y:S06]  /*2c20*/  @!P0 BRA `(.L_x_49) ;  /* 0x0000006800f48947 */ /* 0x004fec0003800000 */
.L_x_150:
[----:B------:R-:W-:Y:S01]  /*2c30*/  ULEA UR8, UR5, UR6, 0x4 ;  /* 0x0000000605087291 */ /* 0x000fe2000f8e20ff */
[----:B------:R-:W-:Y:S01]  /*2c40*/  SEL R3, R6, R3, !P2 ;  /* 0x0000000306037207 */ /* 0x000fe20005000000 */
[----:B------:R-:W-:Y:S01]  /*2c50*/  UIADD3 UR9, UPT, UPT, UR4, 0x90, URZ ;  /* 0x0000009004097890 */ /* 0x000fe2000fffe0ff */
[----:B-1----:R-:W-:Y:S01]  /*2c60*/  LEA R2, R11, UR6, 0x3 ;  /* 0x000000060b027c11 */ /* 0x002fe2000f8e18ff */
[----:B------:R-:W-:Y:S01]  /*2c70*/  UIADD3 UR8, UPT, UPT, UR8, 0x120, URZ ;  /* 0x0000012008087890 */ /* 0x000fe2000fffe0ff */
[----:B------:R-:W-:Y:S01]  /*2c80*/  SHF.L.U32 R5, R10, 0x1f, RZ ;  /* 0x0000001f0a057819 */ /* 0x000fe200000006ff */
[----:B------:R1:W-:Y:S01]  /*2c90*/  @!P2 SYNCS.ARRIVE.TRANS64.RED RZ, [R3+URZ], R4 ;  /* 0x0000000403ffa9a7 */ /* 0x0003e200080004ff */
[----:B------:R-:W-:Y:S01]  /*2ca0*/  UIADD3 UR4, UPT, UPT, UR5, 0x1, URZ ;  /* 0x0000000105047890 */ /* 0x000fe2000fffe0ff */
[----:B------:R-:W-:-:S03]  /*2cb0*/  VIADD R8, R8, 0x1 ;  /* 0x0000000108087836 */ /* 0x000fc60000000000 */
[----:B------:R-:W-:Y:S02]  /*2cc0*/  UISETP.NE.AND UP0, UPT, UR4, 0x2, UPT ;  /* 0x000000020400788c */ /* 0x000fe4000bf05270 */
[----:B------:R-:W-:Y:S06]  /*2cd0*/  UGETNEXTWORKID.BROADCAST [UR8], [UR9] ;  /* 0x00000000080073ca */ /* 0x000fec0008000100 */
[----:B------:R-:W-:Y:S01]  /*2ce0*/  USEL UR7, URZ, 0x1, UP0 ;  /* 0x00000001ff077887 */ /* 0x000fe20008000000 */
[----:B------:R-:W-:Y:S01]  /*2cf0*/  ISETP.NE.AND P0, PT, R8, 0x2, PT ;  /* 0x000000020800780c */ /* 0x000fe20003f05270 */
[----:B------:R-:W-:Y:S01]  /*2d00*/  USEL UR5, UR4, URZ, UP0 ;  /* 0x000000ff04057287 */ /* 0x000fe20008000000 */
[----:B------:R-:W2:Y:S03]  /*2d10*/  SYNCS.PHASECHK.TRANS64.TRYWAIT P1, [R2+URZ+0x90], R5 ;  /* 0x00009005020075a7 */ /* 0x000ea600080211ff */
[----:B------:R-:W-:Y:S01]  /*2d20*/  LOP3.LUT R12, R12, UR7, RZ, 0x3c, !PT ;  /* 0x000000070c0c7c12 */ /* 0x000fe2000f8e3cff */
[----:B-12---:R-:W-:Y:S07]  /*2d30*/  @!P1 BRA `(.L_x_50) ;  /* 0x0000006800c89947 */ /* 0x006fee0003800000 */
.L_x_151:
[C---:B------:R-:W-:Y:S01]  /*2d40*/  LEA R4, R11.reuse, UR6, 0x4 ;  /* 0x000000060b047c11 */ /* 0x040fe2000f8e20ff */
[----:B-1----:R-:W-:Y:S01]  /*2d50*/  VIADD R2, R2, 0xa0 ;  /* 0x000000a002027836 */ /* 0x002fe20000000000 */
[----:B------:R-:W-:Y:S01]  /*2d60*/  SEL R8, R8, RZ, P0 ;  /* 0x000000ff08087207 */ /* 0x000fe20000000000 */
[----:B------:R-:W-:-:S03]  /*2d70*/  VIADD R11, R11, 0x1 ;  /* 0x000000010b0b7836 */ /* 0x000fc60000000000 */
[----:B------:R-:W1:Y:S01]  /*2d80*/  LDS.128 R4, [R4+0x120] ;  /* 0x0001200004047984 */ /* 0x000e620000000c00 */
[----:B------:R-:W-:Y:S02]  /*2d90*/  PRMT R2, RZ, 0x654, R2 ;  /* 0x00000654ff027816 */ /* 0x000fe40000000002 */
[C---:B------:R-:W-:Y:S01]  /*2da0*/  ISETP.NE.AND P1, PT, R11.reuse, 0x2, PT ;  /* 0x000000020b00780c */ /* 0x040fe20003f25270 */
[----:B------:R-:W-:Y:S01]  /*2db0*/  @!PT LDS RZ, [RZ] ;  /* 0x00000000fffff984 */ /* 0x000fe20000000800 */
[----:B------:R-:W-:Y:S01]  /*2dc0*/  @!PT LDS RZ, [RZ] ;  /* 0x00000000fffff984 */ /* 0x000fe20000000800 */
[----:B------:R-:W-:Y:S01]  /*2dd0*/  @!PT LDS RZ, [RZ] ;  /* 0x00000000fffff984 */ /* 0x000fe20000000800 */
[----:B------:R-:W-:Y:S01]  /*2de0*/  @!PT LDS RZ, [RZ] ;  /* 0x00000000fffff984 */ /* 0x000fe20000000800 */
[----:B------:R2:W-:Y:S06]  /*2df0*/  MEMBAR.ALL.CTA ;  /* 0x0000000000007992 */ /* 0x0005ec0000008000 */
[----:B--2---:R-:W2:Y:S01]  /*2e00*/  FENCE.VIEW.ASYNC.S ;  /* 0x00000000000073c6 */ /* 0x004ea20000000000 */
[----:B------:R-:W-:Y:S01]  /*2e10*/  SEL R11, R11, RZ, P1 ;  /* 0x000000ff0b0b7207 */ /* 0x000fe20000800000 */
[----:B--2---:R2:W-:Y:S01]  /*2e20*/  SYNCS.ARRIVE.TRANS64.RED.A1T0 RZ, [R2+URZ], RZ ;  /* 0x000000ff02ff79a7 */ /* 0x0045e200081004ff */
[----:B-1----:R-:W-:-:S02]  /*2e30*/  LOP3.LUT P3, RZ, R6, 0x1, RZ, 0xc0, !PT ;  /* 0x0000000106ff7812 */ /* 0x002fc4000786c0ff */
[----:B------:R-:W-:-:S04]  /*2e40*/  SEL R5, RZ, 0x1, P1 ;  /* 0x00000001ff057807 */ /* 0x000fc80000800000 */
[----:B------:R-:W-:Y:S02]  /*2e50*/  LOP3.LUT R10, R10, R5, RZ, 0x3c, !PT ;  /* 0x000000050a0a7212 */ /* 0x000fe400078e3cff */
[----:B--2---:R-:W-:-:S04]  /*2e60*/  SEL R2, RZ, 0x1, P0 ;  /* 0x00000001ff027807 */ /* 0x004fc80000000000 */
[----:B------:R-:W-:Y:S01]  /*2e70*/  LOP3.LUT R9, R9, R2, RZ, 0x3c, !PT ;  /* 0x0000000209097212 */ /* 0x000fe200078e3cff */
[----:B------:R-:W-:Y:S06]  /*2e80*/  @P3 BRA `(.L_x_51) ;  /* 0xfffffffc002c3947 */ /* 0x000fec000383ffff */
[----:B------:R-:W-:Y:S01]  /*2e90*/  ULEA UR4, UR5, UR6, 0x3 ;  /* 0x0000000605047291 */ /* 0x000fe2000f8e18ff */
[----:B------:R-:W-:-:S08]  /*2ea0*/  SHF.L.U32 R3, R12, 0x1f, RZ ;  /* 0x0000001f0c037819 */ /* 0x000fd000000006ff */
[----:B------:R-:W1:Y:S02]  /*2eb0*/  SYNCS.PHASECHK.TRANS64 P0, [UR4+0xa0], R3 ;  /* 0x0000a003ff0075a7 */ /* 0x000e640008001004 */
[----:B-1----:R-:W-:Y:S05]  /*2ec0*/  @P0 BRA `(.L_x_52) ;  /* 0x0000000000080947 */ /* 0x002fea0003800000 */
[----:B------:R-:W1:Y:S02]  /*2ed0*/  SYNCS.PHASECHK.TRANS64.TRYWAIT P0, [UR4+0xa0], R3 ;  /* 0x0000a003ff0075a7 */ /* 0x000e640008001104 */
[----:B-1----:R-:W-:Y:S05]  /*2ee0*/  @!P0 BRA `(.L_x_53) ;  /* 0x0000006800708947 */ /* 0x002fea0003800000 */
.L_x_52:
[----:B------:R-:W-:-:S04]  /*2ef0*/  UIADD3 UR7, UPT, UPT, UR5, 0x1, URZ ;  /* 0x0000000105077890 */ /* 0x000fc8000fffe0ff */
[----:B------:R-:W-:-:S04]  /*2f00*/  UISETP.NE.AND UP0, UPT, UR7, 0x2, UPT ;  /* 0x000000020700788c */ /* 0x000fc8000bf05270 */
[----:B------:R-:W-:Y:S02]  /*2f10*/  USEL UR8, URZ, 0x1, UP0 ;  /* 0x00000001ff087887 */ /* 0x000fe40008000000 */
[----:B------:R-:W-:-:S04]  /*2f20*/  USEL UR7, UR7, URZ, UP0 ;  /* 0x000000ff07077287 */ /* 0x000fc80008000000 */
[----:B------:R-:W-:Y:S01]  /*2f30*/  ULEA UR7, UR7, UR6, 0x3 ;  /* 0x0000000607077291 */ /* 0x000fe2000f8e18ff */
[----:B-1----:R-:W-:-:S04]  /*2f40*/  LOP3.LUT R3, R12, UR8, RZ, 0x3c, !PT ;  /* 0x000000080c037c12 */ /* 0x002fc8000f8e3cff */
[----:B------:R-:W-:-:S04]  /*2f50*/  SHF.L.U32 R0, R3, 0x1f, RZ ;  /* 0x0000001f03007819 */ /* 0x000fc800000006ff */
[----:B------:R-:W1:Y:S02]  /*2f60*/  SYNCS.PHASECHK.TRANS64 P0, [UR7+0xa0], R0 ;  /* 0x0000a000ff0075a7 */ /* 0x000e640008001007 */
[----:B-1----:R-:W-:Y:S05]  /*2f70*/  @P0 EXIT ;  /* 0x000000000000094d */ /* 0x002fea0003800000 */
[----:B------:R-:W-:Y:S02]  /*2f80*/  SHF.L.U32 R3, R3, 0x1f, RZ ;  /* 0x0000001f03037819 */ /* 0x000fe400000006ff */
[----:B------:R-:W-:-:S07]  /*2f90*/  MOV R0, UR7 ;  /* 0x0000000700007c02 */ /* 0x000fce0008000f00 */
.L_x_54:
[----:B-1----:R1:W2:Y:S02]  /*2fa0*/  SYNCS.PHASECHK.TRANS64.TRYWAIT P0, [R0+URZ+0xa0], R3 ;  /* 0x0000a003000075a7 */ /* 0x0022a400080011ff */
[----:B--2---:R-:W-:Y:S05]  /*2fb0*/  @!P0 NANOSLEEP.SYNCS 0x989680 ;  /* 0x009896800000895d */ /* 0x004fea0003900000 */
[----:B------:R-:W2:Y:S02]  /*2fc0*/  @!P0 SYNCS.PHASECHK.TRANS64 P0, [R0+URZ+0xa0], R3 ;  /* 0x0000a003000085a7 */ /* 0x000ea400080010ff */
[----:B--2---:R-:W-:Y:S05]  /*2fd0*/  @P0 EXIT ;  /* 0x000000000000094d */ /* 0x004fea0003800000 */
[----:B------:R-:W-:Y:S05]  /*2fe0*/  BRA `(.L_x_54) ;  /* 0xfffffffc00ec7947 */ /* 0x000fea000383ffff */
.L_x_47:
[----:B------:R-:W-:Y:S05]  /*2ff0*/  BRA.U UP4, `(.L_x_55) ;  /* 0x0000000d04bc7547 */ /* 0x000fea000b800000 */
[----:B------:R-:W-:Y:S01]  /*3000*/  UMOV UR4, 0x40 ;  /* 0x0000004000047882 */ /* 0x000fe20000000000 */
[----:B------:R-:W-:Y:S01]  /*3010*/  NOP ;  /* 0x0000000000007918 */ /* 0x000fe20000000000 */
[----:B------:R-:W-:Y:S01]  /*3020*/  ULEA UR5, UR47, UR4, 0x18 ;  /* 0x000000042f057291 */ /* 0x000fe2000f8ec0ff */
[----:B------:R-:W-:Y:S02]  /*3030*/  UMOV UR6, 0x400 ;  /* 0x0000040000067882 */ /* 0x000fe40000000000 */
[----:B------:R-:W-:-:S06]  /*3040*/  ULEA UR6, UR47, UR6, 0x18 ;  /* 0x000000062f067291 */ /* 0x000fcc000f8ec0ff */
[----:B------:R-:W1:Y:S02]  /*3050*/  LDS.U8 R0, [UR5+0x1c] ;  /* 0x00001c05ff007984 */ /* 0x000e640008000000 */
[----:B-1----:R-:W-:-:S13]  /*3060*/  ISETP.NE.AND P0, PT, R0, RZ, PT ;  /* 0x000000ff0000720c */ /* 0x002fda0003f05270 */
[----:B------:R-:W-:Y:S05]  /*3070*/  @P0 BRA `(.L_x_56) ;  /* 0x0000000000580947 */ /* 0x000fea0003800000 */
[----:B------:R-:W-:-:S13]  /*3080*/  ELECT P0, URZ, PT ;  /* 0x0000000000ff782f */ /* 0x000fda0003800000 */
[----:B------:R-:W-:Y:S05]  /*3090*/  @!P0 BRA `(.L_x_57) ;  /* 0x0000000000608947 */ /* 0x000fea0003800000 */
[----:B------:R-:W-:Y:S01]  /*30a0*/  UMOV UR4, 0x10 ;  /* 0x0000001000047882 */ /* 0x000fe20000000000 */
[----:B------:R-:W-:Y:S01]  /*30b0*/  HFMA2 R0, -RZ, RZ, 0, 5.9604644775390625e-08 ;  /* 0x00000001ff007431 */ /* 0x000fe200000001ff */
[----:B------:R-:W-:-:S03]  /*30c0*/  MOV R3, 0xffff ;  /* 0x0000ffff00037802 */ /* 0x000fc60000000f00 */
[----:B------:R-:W-:Y:S04]  /*30d0*/  DEPBAR.LE SB1, 0x36 ;  /* 0x00009d800000791a */ /* 0x000fe80000000000 */
[----:B------:R-:W1:Y:S02]  /*30e0*/  UTCATOMSWS.FIND_AND_SET.ALIGN UP0, UR4, UR4 ;  /* 0x00000004000475e3 */ /* 0x000e640008000800 */
[----:B-1----:R-:W-:Y:S01]  /*30f0*/  MOV R4, UR4 ;  /* 0x0000000400047c02 */ /* 0x002fe20008000f00 */
[----:B------:R-:W-:Y:S06]  /*3100*/  BRA.U UP0, `(.L_x_58) ;  /* 0x0000000100187547 */ /* 0x000fec000b800000 */
.L_x_59:
[----:B------:R-:W-:Y:S05]  /*3110*/  NANOSLEEP 0x64 ;  /* 0x000000640000795d */ /* 0x000fea0003800000 */
[----:B------:R-:W-:-:S05]  /*3120*/  UMOV UR4, 0x10 ;  /* 0x0000001000047882 */ /* 0x000fca0000000000 */
[----:B------:R-:W-:Y:S04]  /*3130*/  DEPBAR.LE SB1, 0x36 ;  /* 0x00009d800000791a */ /* 0x000fe80000000000 */
[----:B------:R-:W1:Y:S02]  /*3140*/  UTCATOMSWS.FIND_AND_SET.ALIGN UP0, UR4, UR4 ;  /* 0x00000004000475e3 */ /* 0x000e640008000800 */
[----:B-1----:R-:W-:Y:S01]  /*3150*/  MOV R4, UR4 ;  /* 0x0000000400047c02 */ /* 0x002fe20008000f00 */
[----:B------:R-:W-:Y:S05]  /*3160*/  BRA.U !UP0, `(.L_x_59) ;  /* 0xfffffffd08e87547 */ /* 0x000fea000b83ffff */
.L_x_58:
[-C--:B------:R-:W-:Y:S02]  /*3170*/  SHF.L.U32 R3, R3, R4.reuse, RZ ;  /* 0x0000000403037219 */ /* 0x080fe400000006ff */
[----:B------:R-:W-:Y:S01]  /*3180*/  SHF.L.U32 R0, R0, R4, RZ ;  /* 0x0000000400007219 */ /* 0x000fe200000006ff */
[----:B------:R-:W-:Y:S02]  /*3190*/  IMAD.SHL.U32 R4, R4, 0x20, RZ ;  /* 0x0000002004047824 */ /* 0x000fe400078e00ff */
[----:B------:R1:W-:Y:S04]  /*31a0*/  ATOMS.OR RZ, [UR5+0x14], R3 ;  /* 0x00001403ffff798c */ /* 0x0003e8000b000005 */
[----:B------:R1:W-:Y:S04]  /*31b0*/  ATOMS.OR RZ, [UR5+0x18], R0 ;  /* 0x00001800ffff798c */ /* 0x0003e8000b000005 */
[----:B------:R1:W-:Y:S01]  /*31c0*/  STS [UR6+0x140], R4 ;  /* 0x00014004ff007988 */ /* 0x0003e20008000806 */
[----:B------:R-:W-:Y:S05]  /*31d0*/  BRA `(.L_x_57) ;  /* 0x0000000000107947 */ /* 0x000fea0003800000 */
.L_x_56:
[----:B------:R-:W-:Y:S02]  /*31e0*/  MOV R0, 0xffffffff ;  /* 0xffffffff00007802 */ /* 0x000fe40000000f00 */
[----:B------:R-:W-:-:S03]  /*31f0*/  MOV R4, 0x3220 ;  /* 0x0000322000047802 */ /* 0x000fc60000000f00 */
[----:B------:R1:W-:Y:S04]  /*3200*/  STS [UR6+0x140], R0 ;  /* 0x00014000ff007988 */ /* 0x0003e80008000806 */
[----:B-1---5:R-:W-:Y:S05]  /*3210*/  CALL.REL.NOINC `($__internal_1_$__cuda_sm10x_tcgen05_guardrail_trap_phase_invalid_during_alloc) ;  /* 0x0000006c00bc7944 */ /* 0x022fea0003c00000 */
.L_x_57:
[----:B------:R-:W-:Y:S05]  /*3220*/  WARPSYNC.ALL ;  /* 0x0000000000007948 */ /* 0x000fea0003800000 */
[----:B------:R-:W2:Y:S01]  /*3230*/  S2UR UR4, SR_CgaCtaId ;  /* 0x00000000000479c3 */ /* 0x000ea20000008800 */
[----:B------:R-:W-:Y:S01]  /*3240*/  UMOV UR26, 0x400 ;  /* 0x00000400001a7882 */ /* 0x000fe20000000000 */
[----:B------:R-:W-:-:S06]  /*3250*/  NOP ;  /* 0x0000000000007918 */ /* 0x000fcc0000000000 */
[----:B------:R-:W-:Y:S06]  /*3260*/  BAR.ARV 0x6, 0xa0 ;  /* 0x0182800000007b1d */ /* 0x000fec0000002000 */
[----:B------:R-:W3:Y:S01]  /*3270*/  LDCU UR5, c[0x0][0x38c] ;  /* 0x00007180ff0577ac */ /* 0x000ee20008000800 */
[----:B------:R-:W-:Y:S01]  /*3280*/  LOP3.LUT R2, R2, 0xffff, RZ, 0xc0, !PT ;  /* 0x0000ffff02027812 */ /* 0x000fe200078ec0ff */
[----:B------:R-:W-:Y:S01]  /*3290*/  IMAD.MOV.U32 R11, RZ, RZ, 0x1 ;  /* 0x00000001ff0b7424 */ /* 0x000fe200078e00ff */
[----:B------:R-:W-:Y:S01]  /*32a0*/  CS2R R8, SRZ ;  /* 0x0000000000087805 */ /* 0x000fe2000001ff00 */
[----:B------:R-:W4:Y:S01]  /*32b0*/  LDCU UR7, c[0x0][0x38c] ;  /* 0x00007180ff0777ac */ /* 0x000f220008000800 */
[----:B------:R-:W-:Y:S01]  /*32c0*/  R2UR UR27, R2 ;  /* 0x00000000021b72ca */ /* 0x000fe200000e0000 */
[----:B------:R-:W-:Y:S01]  /*32d0*/  IMAD.MOV.U32 R10, RZ, RZ, RZ ;  /* 0x000000ffff0a7224 */ /* 0x000fe200078e00ff */
[----:B------:R-:W-:Y:S01]  /*32e0*/  UMOV UR31, URZ ;  /* 0x000000ff001f7c82 */ /* 0x000fe20008000000 */
[----:B------:R-:W-:Y:S01]  /*32f0*/  UMOV UR22, URZ ;  /* 0x000000ff00167c82 */ /* 0x000fe20008000000 */
[----:B--2---:R-:W-:Y:S01]  /*3300*/  ULEA UR26, UR4, UR26, 0x18 ;  /* 0x0000001a041a7291 */ /* 0x004fe2000f8ec0ff */
[----:B------:R-:W-:Y:S01]  /*3310*/  UMOV UR38, 0x0 ;  /* 0x0000000000267882 */ /* 0x000fe20000000000 */
[----:B------:R-:W-:-:S02]  /*3320*/  UMOV UR39, 0x8210010 ;  /* 0x0821001000277882 */ /* 0x000fc40000000000 */
[----:B------:R-:W-:Y:S02]  /*3330*/  UIADD3 UR4, UPT, UPT, UR26, 0x8400, URZ ;  /* 0x000084001a047890 */ /* 0x000fe4000fffe0ff */
[----:B------:R-:W-:Y:S02]  /*3340*/  UIADD3 UR6, UPT, UPT, UR26, 0x18400, URZ ;  /* 0x000184001a067890 */ /* 0x000fe4000fffe0ff */
[----:B---3--:R-:W-:Y:S01]  /*3350*/  UIADD3 UR5, UPT, UPT, UR5, 0x3f, URZ ;  /* 0x0000003f05057890 */ /* 0x008fe2000fffe0ff */
[----:B-1----:R-:W1:Y:S01]  /*3360*/  LDS R0, [UR26+0x140] ;  /* 0x0001401aff007984 */ /* 0x002e620008000800 */
[----:B------:R-:W-:Y:S01]  /*3370*/  UMOV UR36, 0x0 ;  /* 0x0000000000247882 */ /* 0x000fe20000000000 */
[----:B------:R-:W-:Y:S01]  /*3380*/  UMOV UR37, 0x8210010 ;  /* 0x0821001000257882 */ /* 0x000fe20000000000 */
[----:B------:R-:W-:Y:S02]  /*3390*/  USHF.R.S32.HI UR40, URZ, 0x1f, UR5 ;  /* 0x0000001fff287899 */ /* 0x000fe40008011405 */
[----:B----4-:R-:W-:-:S02]  /*33a0*/  UISETP.GE.AND UP4, UPT, UR7, 0x1, UPT ;  /* 0x000000010700788c */ /* 0x010fc4000bf86270 */
[----:B------:R-:W-:Y:S02]  /*33b0*/  ULEA.HI UR40, UR40, UR5, URZ, 0x6 ;  /* 0x0000000528287291 */ /* 0x000fe4000f8f30ff */
[----:B------:R-:W-:Y:S02]  /*33c0*/  USHF.R.U32.HI UR5, URZ, 0x4, UR4 ;  /* 0x00000004ff057899 */ /* 0x000fe40008011604 */
[----:B------:R-:W-:Y:S02]  /*33d0*/  USHF.R.S32.HI UR40, URZ, 0x6, UR40 ;  /* 0x00000006ff287899 */ /* 0x000fe40008011428 */
[----:B------:R-:W-:Y:S02]  /*33e0*/  USHF.R.U32.HI UR4, URZ, 0x4, UR6 ;  /* 0x00000004ff047899 */ /* 0x000fe40008011606 */
[----:B------:R-:W-:Y:S02]  /*33f0*/  UISETP.LT.AND UP0, UPT, UR40, 0x1, UPT ;  /* 0x000000012800788c */ /* 0x000fe4000bf01270 */
[----:B------:R-:W-:-:S02]  /*3400*/  ULOP3.LUT UR5, UR5, 0x3fff, URZ, 0xc0, !UPT ;  /* 0x00003fff05057892 */ /* 0x000fc4000f8ec0ff */
[----:B------:R-:W-:Y:S02]  /*3410*/  ULOP3.LUT UR4, UR4, 0x3fff, URZ, 0xc0, !UPT ;  /* 0x00003fff04047892 */ /* 0x000fe4000f8ec0ff */
[----:B------:R-:W-:Y:S02]  /*3420*/  USEL UR41, UR40, 0x1, !UP0 ;  /* 0x0000000128297887 */ /* 0x000fe4000c000000 */
[----:B------:R-:W-:Y:S02]  /*3430*/  ULOP3.LUT UR28, UR5, 0x10000, URZ, 0xfc, !UPT ;  /* 0x00010000051c7892 */ /* 0x000fe4000f8efcff */
[----:B------:R-:W-:Y:S02]  /*3440*/  ULOP3.LUT UR29, UR4, 0x2000000, URZ, 0xfc, !UPT ;  /* 0x02000000041d7892 */ /* 0x000fe4000f8efcff */
[----:B------:R-:W-:Y:S01]  /*3450*/  UIADD3 UR41, UPT, UPT, -UR41, URZ, URZ ;  /* 0x000000ff29297290 */ /* 0x000fe2000fffe1ff */
[----:B------:R-:W-:Y:S01]  /*3460*/  UMOV UR34, 0x0 ;  /* 0x0000000000227882 */ /* 0x000fe20000000000 */
[----:B------:R-:W-:Y:S01]  /*3470*/  UMOV UR35, 0x8210010 ;  /* 0x0821001000237882 */ /* 0x000fe20000000000 */
[----:B------:R-:W-:Y:S01]  /*3480*/  UMOV UR32, 0x0 ;  /* 0x0000000000207882 */ /* 0x000fe20000000000 */
[----:B------:R-:W-:Y:S01]  /*3490*/  UMOV UR33, 0x8210010 ;  /* 0x0821001000217882 */ /* 0x000fe20000000000 */
[----:B-1----:R-:W-:-:S15]  /*34a0*/  R2UR UR42, R0 ;  /* 0x00000000002a72ca */ /* 0x002fde00000e0000 */
.L_x_66:
[----:B------:R-:W-:Y:S02]  /*34b0*/  LEA R0, R10, UR26, 0x3 ;  /* 0x0000001a0a007c11 */ /* 0x000fe4000f8e18ff */
[----:B------:R-:W-:Y:S02]  /*34c0*/  SHF.L.U32 R5, R9, 0x1f, RZ ;  /* 0x0000001f09057819 */ /* 0x000fe400000006ff */
[----:B------:R-:W-:Y:S01]  /*34d0*/  PLOP3.LUT P0, PT, PT, PT, UP4, 0x80, 0x8 ;  /* 0x000000000008781c */ /* 0x000fe20003f0f048 */
[----:B------:R-:W-:Y:S01]  /*34e0*/  VIADD R3, R0, 0xa0 ;  /* 0x000000a000037836 */ /* 0x000fe20000000000 */
[----:B-1----:R-:W1:Y:S02]  /*34f0*/  SYNCS.PHASECHK.TRANS64.TRYWAIT P1, [R0+URZ+0x90], R5 ;  /* 0x00009005000075a7 */ /* 0x002e6400080211ff */
[----:B-1-3--:R-:W-:Y:S09]  /*3500*/  @!P1 BRA `(.L_x_60) ;  /* 0x0000006400009947 */ /* 0x00aff20003800000 */
.L_x_153:
[----:B------:R-:W-:Y:S01]  /*3510*/  LEA R4, R10, UR26, 0x4 ;  /* 0x0000001a0a047c11 */ /* 0x000fe2000f8e20ff */
[----:B------:R-:W-:Y:S01]  /*3520*/  @UP4 ULEA UR4, UR22, UR26, 0x3 ;  /* 0x0000001a16044291 */ /* 0x000fe2000f8e18ff */
[----:B------:R-:W-:Y:S01]  /*3530*/  PLOP3.LUT P2, PT, PT, PT, PT, 0x80, 0x8 ;  /* 0x000000000008781c */ /* 0x000fe20003f4f070 */
[----:B------:R-:W-:Y:S01]  /*3540*/  ULEA UR30, UR31, UR26, 0x3 ;  /* 0x0000001a1f1e7291 */ /* 0x000fe2000f8e18ff */
[----:B------:R-:W-:Y:S01]  /*3550*/  PRMT R3, RZ, 0x654, R3 ;  /* 0x00000654ff037816 */ /* 0x000fe20000000003 */
[----:B------:R-:W-:Y:S01]  /*3560*/  ULEA UR11, UR31, UR42, 0x7 ;  /* 0x0000002a1f0b7291 */ /* 0x000fe2000f8e38ff */
[----:B-1----:R-:W1:Y:S01]  /*3570*/  LDS.128 R4, [R4+0x120] ;  /* 0x0001200004047984 */ /* 0x002e620000000c00 */
[----:B------:R-:W-:Y:S02]  /*3580*/  @P0 SHF.L.U32 R2, R8, 0x1f, RZ ;  /* 0x0000001f08020819 */ /* 0x000fe400000006ff */
[----:B------:R-:W-:Y:S01]  /*3590*/  SHF.L.U32 R0, R11, 0x1f, RZ ;  /* 0x0000001f0b007819 */ /* 0x000fe200000006ff */
[----:B------:R-:W-:Y:S01]  /*35a0*/  @!PT LDS RZ, [RZ] ;  /* 0x00000000fffff984 */ /* 0x000fe20000000800 */
[----:B------:R-:W-:Y:S01]  /*35b0*/  @!PT LDS RZ, [RZ] ;  /* 0x00000000fffff984 */ /* 0x000fe20000000800 */
[----:B------:R-:W-:Y:S01]  /*35c0*/  @!PT LDS RZ, [RZ] ;  /* 0x00000000fffff984 */ /* 0x000fe20000000800 */
[----:B------:R-:W-:Y:S01]  /*35d0*/  @!PT LDS RZ, [RZ] ;  /* 0x00000000fffff984 */ /* 0x000fe20000000800 */
[----:B------:R2:W-:Y:S06]  /*35e0*/  MEMBAR.ALL.CTA ;  /* 0x0000000000007992 */ /* 0x0005ec0000008000 */
[----:B--2---:R-:W2:Y:S02]  /*35f0*/  FENCE.VIEW.ASYNC.S ;  /* 0x00000000000073c6 */ /* 0x004ea40000000000 */
[----:B--2---:R2:W-:Y:S01]  /*3600*/  SYNCS.ARRIVE.TRANS64.RED.A1T0 RZ, [R3+URZ], RZ ;  /* 0x000000ff03ff79a7 */ /* 0x0045e200081004ff */
[----:B------:R2:W3:Y:S01]  /*3610*/  @P0 SYNCS.PHASECHK.TRANS64.TRYWAIT P2, [UR4], R2 ;  /* 0x00000002ff0005a7 */ /* 0x0004e20008041104 */
[----:B-1----:R-:W-:Y:S01]  /*3620*/  LOP3.LUT P1, RZ, R6, 0x1, RZ, 0xc0, !PT ;  /* 0x0000000106ff7812 */ /* 0x002fe2000782c0ff */
[----:B------:R-:W1:Y:S02]  /*3630*/  SYNCS.PHASECHK.TRANS64.TRYWAIT P0, [UR30+0xd0], R0 ;  /* 0x0000d000ff0075a7 */ /* 0x000e64000800111e */
[----:B-123--:R-:W-:Y:S10]  /*3640*/  @!P0 BRA `(.L_x_61) ;  /* 0x0000006000c48947 */ /* 0x00eff40003800000 */
.L_x_155:
[----:B------:R-:W-:Y:S01]  /*3650*/  IADD3 R10, PT, PT, R10, 0x1, RZ ;  /* 0x000000010a0a7810 */ /* 0x000fe20007ffe0ff */
[----:B------:R-:W-:Y:S06]  /*3660*/  BRA.U !UP4, `(.L_x_62) ;  /* 0x000000010cc07547 */ /* 0x000fec000b800000 */
[----:B------:R-:W-:Y:S01]  /*3670*/  UPLOP3.LUT UP2, UPT, UPT, UPT, UPT, 0x40, 0x4 ;  /* 0x000000000004789c */ /* 0x000fe20003f4e870 */
[----:B------:R-:W-:Y:S01]  /*3680*/  UMOV UR24, UR41 ;  /* 0x0000002900187c82 */ /* 0x000fe20008000000 */
[----:B------:R-:W-:Y:S01]  /*3690*/  UMOV UR23, UR40 ;  /* 0x0000002800177c82 */ /* 0x000fe20008000000 */
[----:B------:R-:W-:-:S08]  /*36a0*/  UMOV UR10, UR22 ;  /* 0x00000016000a7c82 */ /* 0x000fd00008000000 */
.L_x_65:
[----:B------:R-:W-:Y:S02]  /*36b0*/  UIADD3 UR24, UPT, UPT, UR24, 0x1, URZ ;  /* 0x0000000118187890 */ /* 0x000fe4000fffe0ff */
[----:B--2---:R-:W-:Y:S02]  /*36c0*/  ULEA UR5, UR10, UR26, 0x3 ;  /* 0x0000001a0a057291 */ /* 0x004fe4000f8e18ff */
[----:B------:R-:W-:Y:S01]  /*36d0*/  UISETP.NE.AND UP3, UPT, UR24, URZ, UPT ;  /* 0x000000ff1800728c */ /* 0x000fe2000bf65270 */
[----:B---3--:R-:W-:Y:S10]  /*36e0*/  @P2 BRA `(.L_x_63) ;  /* 0x00000000000c2947 */ /* 0x008ff40003800000 */
[----:B-1----:R-:W-:Y:S04]  /*36f0*/  SHF.L.U32 R3, R8, 0x1f, RZ ;  /* 0x0000001f08037819 */ /* 0x002fe800000006ff */
[----:B------:R-:W1:Y:S02]  /*3700*/  SYNCS.PHASECHK.TRANS64.TRYWAIT P0, [UR5], R3 ;  /* 0x00000003ff0075a7 */ /* 0x000e640008001105 */
[----:B-1----:R-:W-:Y:S05]  /*3710*/  @!P0 BRA `(.L_x_64) ;  /* 0x0000006000a88947 */ /* 0x002fea0003800000 */
.L_x_63:
[----:B------:R-:W-:Y:S01]  /*3720*/  UISETP.NE.AND UP0, UPT, UR23, 0x1, UPT ;  /* 0x000000011700788c */ /* 0x000fe2000bf05270 */
[----:B------:R-:W-:Y:S01]  /*3730*/  PLOP3.LUT P2, PT, PT, PT, PT, 0x80, 0x8 ;  /* 0x000000000008781c */ /* 0x000fe20003f4f070 */
[----:B------:R-:W-:Y:S02]  /*3740*/  UIADD3 UR4, UPT, UPT, UR10, 0x1, URZ ;  /* 0x000000010a047890 */ /* 0x000fe4000fffe0ff */
[----:B------:R-:W-:Y:S02]  /*3750*/  UIADD3 UR25, UPT, UPT, UR5, 0x20, URZ ;  /* 0x0000002005197890 */ /* 0x000fe4000fffe0ff */
[----:B------:R-:W-:Y:S01]  /*3760*/  UISETP.NE.AND UP1, UPT, UR4, 0x4, UPT ;  /* 0x000000040400788c */ /* 0x000fe2000bf25270 */
[----:B------:R-:W-:Y:S01]  /*3770*/  PLOP3.LUT P0, PT, PT, PT, UP0, 0x80, 0x8 ;  /* 0x000000000008781c */ /* 0x000fe20003f0f008 */
[----:B------:R-:W-:Y:S02]  /*3780*/  UIADD3 UR23, UPT, UPT, UR23, -0x1, URZ ;  /* 0xffffffff17177890 */ /* 0x000fe4000fffe0ff */
[----:B------:R-:W-:Y:S02]  /*3790*/  USEL UR6, URZ, 0x1, UP1 ;  /* 0x00000001ff067887 */ /* 0x000fe40008800000 */
[----:B------:R-:W-:Y:S01]  /*37a0*/  USEL UR22, UR4, URZ, UP1 ;  /* 0x000000ff04167287 */ /* 0x000fe20008800000 */
[----:B------:R-:W-:Y:S01]  /*37b0*/  UMOV UR7, 0x40004040 ;  /* 0x4000404000077882 */ /* 0x000fe20000000000 */
[----:B------:R-:W-:Y:S02]  /*37c0*/  UMOV UR5, 0x40004040 ;  /* 0x4000404000057882 */ /* 0x000fe40000000000 */
[----:B------:R-:W-:Y:S01]  /*37d0*/  @UP0 ULEA UR4, UR22, UR26, 0x3 ;  /* 0x0000001a16040291 */ /* 0x000fe2000f8e18ff */
[----:B------:R-:W-:Y:S01]  /*37e0*/  LOP3.LUT R8, R8, UR6, RZ, 0x3c, !PT ;  /* 0x0000000608087c12 */ /* 0x000fe2000f8e3cff */
[----:B------:R-:W-:Y:S01]  /*37f0*/  ULEA UR6, UR10, UR29, 0xa ;  /* 0x0000001d0a067291 */ /* 0x000fe2000f8e50ff */
[----:B------:R-:W-:Y:S02]  /*3800*/  UMOV UR21, 0x40004040 ;  /* 0x4000404000157882 */ /* 0x000fe40000000000 */
[----:B-1----:R-:W-:Y:S01]  /*3810*/  @P0 SHF.L.U32 R0, R8, 0x1f, RZ ;  /* 0x0000001f08000819 */ /* 0x002fe200000006ff */
[----:B------:R-:W-:Y:S02]  /*3820*/  UIADD3 UR20, UPT, UPT, UR6, 0x80, URZ ;  /* 0x0000008006147890 */ /* 0x000fe4000fffe0ff */
[----:B------:R-:W-:Y:S01]  /*3830*/  UIADD3 UR16, UPT, UPT, UR6, 0x100, URZ ;  /* 0x0000010006107890 */ /* 0x000fe2000fffe0ff */
[----:B------:R2:W3:Y:S01]  /*3840*/  @P0 SYNCS.PHASECHK.TRANS64.TRYWAIT P2, [UR4], R0 ;  /* 0x00000000ff0005a7 */ /* 0x0004e20008041104 */
[----:B------:R-:W-:Y:S02]  /*3850*/  ULEA UR4, UR10, UR28, 0xa ;  /* 0x0000001c0a047291 */ /* 0x000fe4000f8e50ff */
[----:B------:R-:W-:Y:S02]  /*3860*/  UIADD3 UR12, UPT, UPT, UR6, 0x180, URZ ;  /* 0x00000180060c7890 */ /* 0x000fe4000fffe0ff */
[----:B------:R-:W-:Y:S02]  /*3870*/  UIADD3 UR18, UPT, UPT, UR4, 0x2, URZ ;  /* 0x0000000204127890 */ /* 0x000fe4000fffe0ff */
[----:B------:R-:W-:Y:S02]  /*3880*/  UIADD3 UR14, UPT, UPT, UR4, 0x4, URZ ;  /* 0x00000004040e7890 */ /* 0x000fe4000fffe0ff */
[----:B------:R-:W-:Y:S01]  /*3890*/  UIADD3 UR8, UPT, UPT, UR4, 0x6, URZ ;  /* 0x0000000604087890 */ /* 0x000fe2000fffe0ff */
[----:B------:R2:W-:Y:S01]  /*38a0*/  UTCHMMA gdesc[UR4], gdesc[UR6], tmem[UR11], tmem[UR38], idesc[UR39], UP2 ;  /* 0x00ff2606040075ea */ /* 0x0005e2000900000b */
[----:B------:R-:W-:Y:S01]  /*38b0*/  UPLOP3.LUT UP2, UPT, UPT, UPT, UPT, 0x80, 0x8 ;  /* 0x000000000008789c */ /* 0x000fe20003f4f070 */
[----:B------:R-:W-:Y:S01]  /*38c0*/  UMOV UR19, 0x40004040 ;  /* 0x4000404000137882 */ /* 0x000fe20000000000 */
[----:B------:R-:W-:Y:S01]  /*38d0*/  UMOV UR17, 0x40004040 ;  /* 0x4000404000117882 */ /* 0x000fe20000000000 */
[----:B------:R2:W-:Y:S01]  /*38e0*/  UTCHMMA gdesc[UR18], gdesc[UR20], tmem[UR11], tmem[UR36], idesc[UR37], UPT ;  /* 0x00ff2414120075ea */ /* 0x0005e2000b80000b */
[----:B------:R-:W-:Y:S01]  /*38f0*/  UMOV UR15, 0x40004040 ;  /* 0x40004040000f7882 */ /* 0x000fe20000000000 */
[----:B------:R-:W-:Y:S01]  /*3900*/  UMOV UR13, 0x40004040 ;  /* 0x40004040000d7882 */ /* 0x000fe20000000000 */
[----:B------:R-:W-:Y:S01]  /*3910*/  UMOV UR9, 0x40004040 ;  /* 0x4000404000097882 */ /* 0x000fe20000000000 */
[----:B------:R2:W-:Y:S01]  /*3920*/  UTCHMMA gdesc[UR14], gdesc[UR16], tmem[UR11], tmem[UR34], idesc[UR35], UPT ;  /* 0x00ff22100e0075ea */ /* 0x0005e2000b80000b */
[----:B------:R2:W-:Y:S01]  /*3930*/  UTCHMMA gdesc[UR8], gdesc[UR12], tmem[UR11], tmem[UR32], idesc[UR33], UPT ;  /* 0x00ff200c080075ea */ /* 0x0005e2000b80000b */
[----:B------:R2:W-:Y:S01]  /*3940*/  UTCBAR.MULTICAST [UR25], URZ, UR27 ;  /* 0x000000ff190073e9 */ /* 0x0005e2000800081b */
[----:B------:R-:W-:Y:S01]  /*3950*/  UMOV UR10, UR22 ;  /* 0x00000016000a7c82 */ /* 0x000fe20008000000 */
[----:B------:R-:W-:Y:S05]  /*3960*/  BRA.U UP3, `(.L_x_65) ;  /* 0xfffffffd03507547 */ /* 0x000fea000b83ffff */
.L_x_62:
[----:B--2---:R-:W-:Y:S01]  /*3970*/  UIADD3 UR4, UPT, UPT, UR31, 0x1, URZ ;  /* 0x000000011f047890 */ /* 0x004fe2000fffe0ff */
[C---:B------:R-:W-:Y:S01]  /*3980*/  ISETP.NE.AND P0, PT, R10.reuse, 0x2, PT ;  /* 0x000000020a00780c */ /* 0x040fe20003f05270 */
[----:B------:R-:W-:Y:S02]  /*3990*/  UIADD3 UR5, UPT, UPT, UR30, 0xb0, URZ ;  /* 0x000000b01e057890 */ /* 0x000fe4000fffe0ff */
[----:B------:R-:W-:Y:S01]  /*39a0*/  UISETP.NE.AND UP0, UPT, UR4, 0x4, UPT ;  /* 0x000000040400788c */ /* 0x000fe2000bf05270 */
[----:B-1----:R-:W-:Y:S02]  /*39b0*/  SEL R0, RZ, 0x1, P0 ;  /* 0x00000001ff007807 */ /* 0x002fe40000000000 */
[----:B------:R-:W-:Y:S01]  /*39c0*/  SEL R10, R10, RZ, P0 ;  /* 0x000000ff0a0a7207 */ /* 0x000fe20000000000 */
[----:B------:R-:W-:Y:S01]  /*39d0*/  USEL UR6, URZ, 0x1, UP0 ;  /* 0x00000001ff067887 */ /* 0x000fe20008000000 */
[----:B------:R-:W-:Y:S01]  /*39e0*/  LOP3.LUT R9, R9, R0, RZ, 0x3c, !PT ;  /* 0x0000000009097212 */ /* 0x000fe200078e3cff */
[----:B------:R-:W-:Y:S01]  /*39f0*/  USEL UR31, UR4, URZ, UP0 ;  /* 0x000000ff041f7287 */ /* 0x000fe20008000000 */
[----:B------:R1:W-:Y:S03]  /*3a00*/  UTCBAR [UR5], URZ ;  /* 0x000000ff050073e9 */ /* 0x0003e600080000ff */
[----:B------:R-:W-:Y:S01]  /*3a10*/  LOP3.LUT R11, R11, UR6, RZ, 0x3c, !PT ;  /* 0x000000060b0b7c12 */ /* 0x000fe2000f8e3cff */
[----:B------:R-:W-:Y:S07]  /*3a20*/  @P1 BRA `(.L_x_66) ;  /* 0xfffffff800a01947 */ /* 0x000fee000383ffff */
[----:B------:R-:W2:Y:S01]  /*3a30*/  S2UR UR8, SR_CgaCtaId ;  /* 0x00000000000879c3 */ /* 0x000ea20000008800 */
[----:B------:R-:W-:Y:S01]  /*3a40*/  ELECT P0, URZ, PT ;  /* 0x0000000000ff782f */ /* 0x000fe20003800000 */
[----:B------:R-:W-:Y:S01]  /*3a50*/  IMAD.MOV.U32 R0, RZ, RZ, 0x1 ;  /* 0x00000001ff007424 */ /* 0x000fe200078e00ff */
[----:B------:R-:W-:Y:S01]  /*3a60*/  UIADD3 UR26, UPT, UPT, UR26, 0xd0, URZ ;  /* 0x000000d01a1a7890 */ /* 0x000fe2000fffe0ff */
[----:B------:R-:W-:Y:S01]  /*3a70*/  SHF.L.U32 R3, R11, 0x1f, RZ ;  /* 0x0000001f0b037819 */ /* 0x000fe200000006ff */
[----:B------:R-:W-:-:S03]  /*3a80*/  UMOV UR4, 0x40 ;  /* 0x0000004000047882 */ /* 0x000fc60000000000 */
[----:B------:R-:W-:Y:S01]  /*3a90*/  UVIRTCOUNT.DEALLOC.SMPOOL 0x80 ;  /* 0x000000800000784c */ /* 0x000fe20000000000 */
[----:B--2---:R-:W-:Y:S02]  /*3aa0*/  ULEA UR8, UR8, UR4, 0x18 ;  /* 0x0000000408087291 */ /* 0x004fe4000f8ec0ff */
[----:B------:R-:W-:-:S07]  /*3ab0*/  ULEA UR4, UR31, UR26, 0x3 ;  /* 0x0000001a1f047291 */ /* 0x000fce000f8e18ff */
[----:B------:R2:W-:Y:S02]  /*3ac0*/  @P0 STS.U8 [UR8+0x1c], R0 ;  /* 0x00001c00ff000988 */ /* 0x0005e40008000008 */
[----:B------:R-:W4:Y:S02]  /*3ad0*/  SYNCS.PHASECHK.TRANS64.TRYWAIT P0, [UR4], R3 ;  /* 0x00000003ff0075a7 */ /* 0x000f240008001104 */
[----:B--2-4-:R-:W-:Y:S05]  /*3ae0*/  @!P0 BRA `(.L_x_67) ;  /* 0x0000005c00cc8947 */ /* 0x014fea0003800000 */
.L_x_158:
[----:B------:R-:W-:-:S04]  /*3af0*/  UIADD3 UR4, UPT, UPT, UR31, 0x1, URZ ;  /* 0x000000011f047890 */ /* 0x000fc8000fffe0ff */
[----:B------:R-:W-:-:S04]  /*3b00*/  UISETP.NE.AND UP0, UPT, UR4, 0x4, UPT ;  /* 0x000000040400788c */ /* 0x000fc8000bf05270 */
[----:B------:R-:W-:Y:S02]  /*3b10*/  USEL UR6, URZ, 0x1, UP0 ;  /* 0x00000001ff067887 */ /* 0x000fe40008000000 */
[----:B------:R-:W-:-:S04]  /*3b20*/  USEL UR4, UR4, URZ, UP0 ;  /* 0x000000ff04047287 */ /* 0x000fc80008000000 */
[----:B-1----:R-:W-:Y:S01]  /*3b30*/  ULEA UR5, UR4, UR26, 0x3 ;  /* 0x0000001a04057291 */ /* 0x002fe2000f8e18ff */
[----:B------:R-:W-:-:S04]  /*3b40*/  LOP3.LUT R2, R11, UR6, RZ, 0x3c, !PT ;  /* 0x000000060b027c12 */ /* 0x000fc8000f8e3cff */
[----:B--2---:R-:W-:-:S04]  /*3b50*/  SHF.L.U32 R3, R2, 0x1f, RZ ;  /* 0x0000001f02037819 */ /* 0x004fc800000006ff */
[----:B------:R-:W1:Y:S02]  /*3b60*/  SYNCS.PHASECHK.TRANS64.TRYWAIT P0, [UR5], R3 ;  /* 0x00000003ff0075a7 */ /* 0x000e640008001105 */
[----:B-1----:R-:W-:Y:S05]  /*3b70*/  @!P0 BRA `(.L_x_68) ;  /* 0x0000005c00c08947 */ /* 0x002fea0003800000 */
.L_x_160:
        /* <DEDUP_REMOVED lines=9> */
.L_x_162:
[----:B------:R-:W-:-:S04]  /*3c10*/  UIADD3 UR4, UPT, UPT, UR4, 0x1, URZ ;  /* 0x0000000104047890 */ /* 0x000fc8000fffe0ff */
[----:B------:R-:W-:-:S04]  /*3c20*/  UISETP.NE.AND UP0, UPT, UR4, 0x4, UPT ;  /* 0x000000040400788c */ /* 0x000fc8000bf05270 */
[----:B------:R-:W-:Y:S02]  /*3c30*/  USEL UR5, URZ, 0x1, UP0 ;  /* 0x00000001ff057887 */ /* 0x000fe40008000000 */
[----:B------:R-:W-:-:S04]  /*3c40*/  USEL UR4, UR4, URZ, UP0 ;  /* 0x000000ff04047287 */ /* 0x000fc80008000000 */
[----:B------:R-:W-:Y:S01]  /*3c50*/  ULEA UR4, UR4, UR26, 0x3 ;  /* 0x0000001a04047291 */ /* 0x000fe2000f8e18ff */
[----:B-1----:R-:W-:-:S04]  /*3c60*/  LOP3.LUT R3, R2, UR5, RZ, 0x3c, !PT ;  /* 0x0000000502037c12 */ /* 0x002fc8000f8e3cff */
[----:B------:R-:W-:-:S04]  /*3c70*/  SHF.L.U32 R3, R3, 0x1f, RZ ;  /* 0x0000001f03037819 */ /* 0x000fc800000006ff */
[----:B------:R-:W1:Y:S02]  /*3c80*/  SYNCS.PHASECHK.TRANS64.TRYWAIT P0, [UR4], R3 ;  /* 0x00000003ff0075a7 */ /* 0x000e640008001104 */
[----:B-1----:R-:W-:Y:S05]  /*3c90*/  @!P0 BRA `(.L_x_70) ;  /* 0x0000005c00a88947 */ /* 0x002fea0003800000 */
.L_x_164:
[----:B------:R-:W-:Y:S01]  /*3ca0*/  NOP ;  /* 0x0000000000007918 */ /* 0x000fe20000000000 */
[----:B-1----:R-:W1:Y:S01]  /*3cb0*/  LDS R0, [UR8+0x14] ;  /* 0x00001408ff007984 */ /* 0x002e620008000800 */
[----:B------:R-:W-:Y:S01]  /*3cc0*/  ULOP3.LUT UR4, UR42, 0xffff, URZ, 0xc0, !UPT ;  /* 0x0000ffff2a047892 */ /* 0x000fe2000f8ec0ff */
[----:B------:R-:W-:Y:S01]  /*3cd0*/  UMOV UR5, 0xffff ;  /* 0x0000ffff00057882 */ /* 0x000fe20000000000 */
[----:B------:R-:W-:Y:S02]  /*3ce0*/  UMOV UR6, 0x1 ;  /* 0x0000000100067882 */ /* 0x000fe40000000000 */
[----:B------:R-:W-:-:S04]  /*3cf0*/  USHF.R.U32.HI UR4, URZ, 0x5, UR4 ;  /* 0x00000005ff047899 */ /* 0x000fc80008011604 */
[----:B------:R-:W-:Y:S02]  /*3d00*/  USHF.L.U32 UR5, UR5, UR4, URZ ;  /* 0x0000000405057299 */ /* 0x000fe400080006ff */
[----:B------:R-:W-:-:S04]  /*3d10*/  USHF.L.U32 UR4, UR6, UR4, URZ ;  /* 0x0000000406047299 */ /* 0x000fc800080006ff */
[----:B-1----:R-:W-:-:S04]  /*3d20*/  LOP3.LUT R0, R0, UR5, RZ, 0xc0, !PT ;  /* 0x0000000500007c12 */ /* 0x002fc8000f8ec0ff */
[----:B------:R-:W-:-:S13]  /*3d30*/  ISETP.NE.AND P0, PT, R0, UR5, PT ;  /* 0x0000000500007c0c */ /* 0x000fda000bf05270 */
[----:B------:R-:W-:Y:S05]  /*3d40*/  @P0 BRA `(.L_x_71) ;  /* 0x0000000000580947 */ /* 0x000fea0003800000 */
[----:B------:R-:W1:Y:S02]  /*3d50*/  LDS R0, [UR8+0x18] ;  /* 0x00001808ff007984 */ /* 0x000e640008000800 */
[----:B-1----:R-:W-:-:S04]  /*3d60*/  LOP3.LUT R0, R0, UR4, RZ, 0xc0, !PT ;  /* 0x0000000400007c12 */ /* 0x002fc8000f8ec0ff */
[----:B------:R-:W-:-:S13]  /*3d70*/  ISETP.NE.AND P0, PT, R0, UR4, PT ;  /* 0x0000000400007c0c */ /* 0x000fda000bf05270 */
[----:B------:R-:W-:Y:S05]  /*3d80*/  @P0 BRA `(.L_x_72) ;  /* 0x00000000003c0947 */ /* 0x000fea0003800000 */
[----:B------:R-:W1:Y:S01]  /*3d90*/  S2R R2, SR_LANEID ;  /* 0x0000000000027919 */ /* 0x000e620000000000 */
[----:B------:R-:W-:Y:S01]  /*3da0*/  ULOP3.LUT UR5, URZ, UR5, URZ, 0x33, !UPT ;  /* 0x00000005ff057292 */ /* 0x000fe2000f8e33ff */
[----:B------:R-:W-:Y:S01]  /*3db0*/  LOP3.LUT R4, RZ, UR4, RZ, 0x33, !PT ;  /* 0x00000004ff047c12 */ /* 0x000fe2000f8e33ff */
[----:B------:R-:W-:Y:S02]  /*3dc0*/  VOTEU.ANY UR4, UPT, PT ;  /* 0x0000000000047886 */ /* 0x000fe400038e0100 */
[----:B------:R-:W-:Y:S01]  /*3dd0*/  UFLO.U32 UR4, UR4 ;  /* 0x00000004000472bd */ /* 0x000fe200080e0000 */
[----:B------:R-:W2:Y:S01]  /*3de0*/  REDUX UR6, R4 ;  /* 0x00000000040673c4 */ /* 0x000ea20000000000 */
[----:B------:R-:W-:-:S06]  /*3df0*/  IMAD.U32 R0, RZ, RZ, UR5 ;  /* 0x00000005ff007e24 */ /* 0x000fcc000f8e00ff */
[----:B------:R4:W-:Y:S01]  /*3e00*/  UTCATOMSWS.AND URZ, UR5 ;  /* 0x0000000500ff79e3 */ /* 0x0009e20008000000 */
[----:B------:R-:W3:Y:S01]  /*3e10*/  REDUX UR7, R0 ;  /* 0x00000000000773c4 */ /* 0x000ee20000000000 */
[----:B-1----:R-:W-:Y:S01]  /*3e20*/  ISETP.EQ.U32.AND P0, PT, R2, UR4, PT ;  /* 0x0000000402007c0c */ /* 0x002fe2000bf02070 */
[----:B--2---:R-:W-:Y:S01]  /*3e30*/  IMAD.U32 R2, RZ, RZ, UR6 ;  /* 0x00000006ff027e24 */ /* 0x004fe2000f8e00ff */
[----:B---3--:R-:W-:-:S11]  /*3e40*/  MOV R3, UR7 ;  /* 0x0000000700037c02 */ /* 0x008fd60008000f00 */
[----:B------:R4:W-:Y:S04]  /*3e50*/  @P0 ATOMS.AND RZ, [UR8+0x14], R3 ;  /* 0x00001403ffff098c */ /* 0x0009e8000a800008 */
[----:B------:R4:W-:Y:S01]  /*3e60*/  @P0 ATOMS.AND RZ, [UR8+0x18], R2 ;  /* 0x00001802ffff098c */ /* 0x0009e2000a800008 */
[----:B------:R-:W-:Y:S05]  /*3e70*/  BRA `(.L_x_73) ;  /* 0x0000000000147947 */ /* 0x000fea0003800000 */
.L_x_72:
[----:B------:R-:W-:Y:S02]  /*3e80*/  MOV R2, 0x3ea0 ;  /* 0x00003ea000027802 */ /* 0x000fe40000000f00 */
[----:B---3-5:R-:W-:Y:S05]  /*3e90*/  CALL.REL.NOINC `($__internal_0_$__cuda_sm10x_tcgen05_guardrail_trap_col_being_dealloced_not_returned_by_alloc) ;  /* 0x0000006000907944 */ /* 0x028fea0003c00000 */
[----:B------:R-:W-:Y:S05]  /*3ea0*/  BRA `(.L_x_73) ;  /* 0x0000000000087947 */ /* 0x000fea0003800000 */
.L_x_71:
[----:B------:R-:W-:Y:S02]  /*3eb0*/  MOV R2, 0x3ed0 ;  /* 0x00003ed000027802 */ /* 0x000fe40000000f00 */
[----:B---3-5:R-:W-:Y:S05]  /*3ec0*/  CALL.REL.NOINC `($__internal_2_$__cuda_sm10x_tcgen05_guardrail_trap_unallocated_columns_being_dealloced) ;  /* 0x00000060009c7944 */ /* 0x028fea0003c00000 */
.L_x_73:
[----:B------:R-:W-:Y:S01]  /*3ed0*/  NOP ;  /* 0x0000000000007918 */ /* 0x000fe20000000000 */
[----:B----4-:R-:W-:Y:S05]  /*3ee0*/  EXIT ;  /* 0x000000000000794d */ /* 0x010fea0003800000 */
.L_x_55:
[----:B------:R-:W-:-:S09]  /*3ef0*/  UISETP.NE.OR UP0, UPT, UR17, 0x3, !UP3 ;  /* 0x000000031100788c */ /* 0x000fd2000df05670 */
[----:B------:R-:W-:Y:S05]  /*3f00*/  BRA.U UP0, `(.L_x_74) ;  /* 0x0000001100547547 */ /* 0x000fea000b800000 */
[----:B------:R-:W1:Y:S01]  /*3f10*/  LDCU UR31, c[0x0][0x370] ;  /* 0x00006e00ff1f77ac */ /* 0x000e620008000800 */
[----:B------:R-:W2:Y:S01]  /*3f20*/  LDC.64 R16, c[0x0][0x348] ;  /* 0x0000d200ff107b82 */ /* 0x000ea20000000a00 */
[----:B------:R-:W-:Y:S02]  /*3f30*/  HFMA2 R13, -RZ, RZ, 0, 0 ;  /* 0x00000000ff0d7431 */ /* 0x000fe400000001ff */
[----:B------:R-:W-:Y:S01]  /*3f40*/  IMAD.MOV.U32 R15, RZ, RZ, 0x1 ;  /* 0x00000001ff0f7424 */ /* 0x000fe200078e00ff */
[----:B------:R-:W1:Y:S01]  /*3f50*/  LDCU.128 UR48, c[0x0][0xb10] ;  /* 0x00016200ff3077ac */ /* 0x000e620008000c00 */
[----:B------:R-:W-:Y:S01]  /*3f60*/  IMAD.MOV.U32 R14, RZ, RZ, RZ ;  /* 0x000000ffff0e7224 */ /* 0x000fe200078e00ff */
[----:B------:R-:W-:Y:S01]  /*3f70*/  MOV R7, 0x2000 ;  /* 0x0000200000077802 */ /* 0x000fe20000000f00 */
[----:B------:R-:W3:Y:S01]  /*3f80*/  LDCU UR30, c[0x0][0x374] ;  /* 0x00006e80ff1e77ac */ /* 0x000ee20008000800 */
[----:B------:R-:W4:Y:S01]  /*3f90*/  LDC.64 R2, c[0x0][0x888] ;  /* 0x00022200ff027b82 */ /* 0x000f220000000a00 */
[----:B------:R-:W3:Y:S01]  /*3fa0*/  LDCU UR15, c[0x0][0xb0c] ;  /* 0x00016180ff0f77ac */ /* 0x000ee20008000800 */
[----:B------:R-:W2:Y:S06]  /*3fb0*/  LDCU UR40, c[0x0][0xb20] ;  /* 0x00016400ff2877ac */ /* 0x000eac0008000800 */
[----:B------:R-:W4:Y:S01]  /*3fc0*/  LDC.64 R4, c[0x0][0x890] ;  /* 0x00022400ff047b82 */ /* 0x000f220000000a00 */
[----:B------:R-:W2:Y:S01]  /*3fd0*/  LDCU UR4, c[0x0][0xb30] ;  /* 0x00016600ff0477ac */ /* 0x000ea20008000800 */
[----:B------:R-:W-:Y:S01]  /*3fe0*/  UMOV UR21, 0x400 ;  /* 0x0000040000157882 */ /* 0x000fe20000000000 */
[----:B-1----:R-:W-:-:S02]  /*3ff0*/  UIMAD.WIDE.U32 UR6, UR31, UR48, URZ ;  /* 0x000000301f0672a5 */ /* 0x002fc4000f8e00ff */
[----:B---3--:R-:W-:Y:S02]  /*4000*/  UIMAD.WIDE.U32 UR8, UR30, UR51, URZ ;  /* 0x000000331e0872a5 */ /* 0x008fe4000f8e00ff */
[----:B------:R-:W-:Y:S02]  /*4010*/  ULEA UR21, UR47, UR21, 0x18 ;  /* 0x000000152f157291 */ /* 0x000fe4000f8ec0ff */
[----:B------:R-:W-:Y:S02]  /*4020*/  UPLOP3.LUT UP3, UPT, UPT, UPT, UPT, 0x40, 0x4 ;  /* 0x000000000004789c */ /* 0x000fe40003f6e870 */
[----:B------:R-:W-:Y:S01]  /*4030*/  UIADD3 UR37, UPT, UPT, UR21, 0x58, URZ ;  /* 0x0000005815257890 */ /* 0x000fe2000fffe0ff */
[----:B------:R-:W-:Y:S01]  /*4040*/  UMOV UR6, UR7 ;  /* 0x0000000700067c82 */ /* 0x000fe20008000000 */
[----:B------:R-:W-:Y:S01]  /*4050*/  UMOV UR38, UR9 ;  /* 0x0000000900267c82 */ /* 0x000fe20008000000 */
[----:B------:R-:W-:Y:S02]  /*4060*/  UISETP.GE.AND UP0, UPT, UR42, 0x1, UPT ;  /* 0x000000012a00788c */ /* 0x000fe4000bf06270 */
[----:B------:R-:W-:Y:S01]  /*4070*/  UISETP.NE.AND UP4, UPT, UR42, 0x1, UPT ;  /* 0x000000012a00788c */ /* 0x000fe2000bf85270 */
[----:B------:R-:W1:Y:S01]  /*4080*/  LDCU.64 UR22, c[0x0][0xb28] ;  /* 0x00016500ff1677ac */ /* 0x000e620008000a00 */
[----:B------:R-:W-:-:S02]  /*4090*/  UISETP.NE.AND UP6, UPT, UR15, 0x1, UPT ;  /* 0x000000010f00788c */ /* 0x000fc4000bfc5270 */
[----:B------:R-:W-:Y:S02]  /*40a0*/  UISETP.NE.AND UP5, UPT, UR50, 0x1, UPT ;  /* 0x000000013200788c */ /* 0x000fe4000bfa5270 */
[----:B------:R-:W-:Y:S02]  /*40b0*/  UIADD3 UR33, UPT, UPT, UR21, 0x40, URZ ;  /* 0x0000004015217890 */ /* 0x000fe4000fffe0ff */
[----:B------:R-:W-:Y:S02]  /*40c0*/  UIADD3 UR25, UPT, UPT, UR21, 0x48, URZ ;  /* 0x0000004815197890 */ /* 0x000fe4000fffe0ff */
[----:B------:R-:W-:Y:S02]  /*40d0*/  UIADD3 UR17, UPT, UPT, UR21, 0x50, URZ ;  /* 0x0000005015117890 */ /* 0x000fe4000fffe0ff */
[----:B------:R-:W-:Y:S02]  /*40e0*/  UPRMT UR37, UR47, 0x654, UR37 ;  /* 0x000006542f257896 */ /* 0x000fe40008000025 */
[----:B------:R-:W-:-:S02]  /*40f0*/  USHF.R.U32.HI UR39, URZ, UR49, UR6 ;  /* 0x00000031ff277299 */ /* 0x000fc40008011606 */
[----:B--2---:R-:W-:Y:S02]  /*4100*/  USHF.R.U32.HI UR38, URZ, UR40, UR38 ;  /* 0x00000028ff267299 */ /* 0x004fe40008011626 */
[----:B------:R-:W-:-:S11]  /*4110*/  UISETP.NE.AND UP2, UPT, UR4, 0x1, UPT ;  /* 0x000000010400788c */ /* 0x000fd6000bf45270 */
.L_x_85:
[C---:B------:R-:W-:Y:S02]  /*4120*/  LEA R12, R14.reuse, UR21, 0x3 ;  /* 0x000000150e0c7c11 */ /* 0x040fe4000f8e18ff */
[----:B------:R-:W-:Y:S02]  /*4130*/  SHF.L.U32 R9, R13, 0x1f, RZ ;  /* 0x0000001f0d097819 */ /* 0x000fe400000006ff */
[----:B------:R-:W-:Y:S02]  /*4140*/  LEA R10, R14, UR21, 0x4 ;  /* 0x000000150e0a7c11 */ /* 0x000fe4000f8e20ff */
[----:B--2---:R-:W2:Y:S02]  /*4150*/  SYNCS.PHASECHK.TRANS64.TRYWAIT P0, [R12+URZ+0x90], R9 ;  /* 0x000090090c0075a7 */ /* 0x004ea400080011ff */
[----:B--2---:R-:W-:Y:S05]  /*4160*/  @!P0 BRA `(.L_x_75) ;  /* 0x00000058008c8947 */ /* 0x004fea0003800000 */
.L_x_165:
[----:B--2---:R-:W2:Y:S01]  /*4170*/  LDS.128 R8, [R10+0x120] ;  /* 0x000120000a087984 */ /* 0x004ea20000000c00 */
[----:B------:R-:W-:Y:S01]  /*4180*/  UISETP.GE.AND UP0, UPT, UR42, 0x1, UPT ;  /* 0x000000012a00788c */ /* 0x000fe2000bf06270 */
[----:B------:R-:W-:Y:S01]  /*4190*/  @!PT LDS RZ, [RZ] ;  /* 0x00000000fffff984 */ /* 0x000fe20000000800 */
[----:B------:R-:W-:Y:S01]  /*41a0*/  @!PT LDS RZ, [RZ] ;  /* 0x00000000fffff984 */ /* 0x000fe20000000800 */
[----:B------:R-:W-:Y:S01]  /*41b0*/  @!PT LDS RZ, [RZ] ;  /* 0x00000000fffff984 */ /* 0x000fe20000000800 */
[----:B------:R-:W-:Y:S01]  /*41c0*/  @!PT LDS RZ, [RZ] ;  /* 0x00000000fffff984 */ /* 0x000fe20000000800 */
[----:B------:R3:W-:Y:S06]  /*41d0*/  MEMBAR.ALL.CTA ;  /* 0x0000000000007992 */ /* 0x0007ec0000008000 */
[----:B---3--:R-:W3:Y:S01]  /*41e0*/  FENCE.VIEW.ASYNC.S ;  /* 0x00000000000073c6 */ /* 0x008ee20000000000 */
[----:B--2---:R-:W-:Y:S11]  /*41f0*/  LOP3.LUT P0, RZ, R10, 0x1, RZ, 0xc0, !PT ;  /* 0x000000010aff7812 */ /* 0x004ff6000780c0ff */
[----:B------:R-:W-:Y:S02]  /*4200*/  @!UPT UIADD3 URZ, UPT, UPT, URZ, URZ, URZ ;  /* 0x000000fffffff290 */ /* 0x000fe4000fffe0ff */
[----:B---3--:R-:W-:Y:S01]  /*4210*/  VOTEU.ANY UP1, P0 ;  /* 0x0000000000ff7886 */ /* 0x008fe20000020100 */
[----:B------:R-:W-:Y:S11]  /*4220*/  PLOP3.LUT P0, PT, PT, PT, UP1, 0x80, 0x8 ;  /* 0x000000000008781c */ /* 0x000ff60003f0f018 */
[----:B------:R-:W-:Y:S02]  /*4230*/  @!UPT UIADD3 URZ, UPT, UPT, URZ, URZ, URZ ;  /* 0x000000fffffff290 */ /* 0x000fe4000fffe0ff */
[----:B------:R-:W-:Y:S02]  /*4240*/  @P0 SHF.R.U32.HI R0, RZ, 0x10, R9 ;  /* 0x00000010ff000819 */ /* 0x000fe40000011609 */
[----:B------:R-:W-:Y:S02]  /*4250*/  @P0 MOV R6, R8 ;  /* 0x0000000800060202 */ /* 0x000fe40000000f00 */
[----:B------:R-:W-:Y:S01]  /*4260*/  @P0 R2UR UR4, R0 ;  /* 0x00000000000402ca */ /* 0x000fe200000e0000 */
[----:B------:R-:W-:Y:S01]  /*4270*/  VIADD R0, R12, 0xa0 ;  /* 0x000000a00c007836 */ /* 0x000fe20000000000 */
[----:B------:R-:W-:Y:S02]  /*4280*/  @P0 LOP3.LUT R8, R9, 0xffff, RZ, 0xc0, !PT ;  /* 0x0000ffff09080812 */ /* 0x000fe400078ec0ff */
[----:B------:R-:W-:Y:S02]  /*4290*/  @P0 R2UR UR6, R6 ;  /* 0x00000000060602ca */ /* 0x000fe400000e0000 */
[----:B------:R-:W-:Y:S02]  /*42a0*/  PRMT R0, RZ, 0x654, R0 ;  /* 0x00000654ff007816 */ /* 0x000fe40000000000 */
[----:B------:R-:W-:Y:S02]  /*42b0*/  @P0 R2UR UR5, R8 ;  /* 0x00000000080502ca */ /* 0x000fe400000e0000 */
[----:B------:R2:W-:Y:S03]  /*42c0*/  SYNCS.ARRIVE.TRANS64.RED.A1T0 RZ, [R0+URZ], RZ ;  /* 0x000000ff00ff79a7 */ /* 0x0005e600081004ff */
[----:B------:R-:W-:Y:S04]  /*42d0*/  @UP1 UMOV UR29, UR4 ;  /* 0x00000004001d1c82 */ /* 0x000fe80008000000 */
[----:B------:R-:W-:Y:S04]  /*42e0*/  @UP1 UMOV UR14, UR6 ;  /* 0x00000006000e1c82 */ /* 0x000fe80008000000 */
[----:B------:R-:W-:Y:S01]  /*42f0*/  @UP1 UMOV UR13, UR5 ;  /* 0x00000005000d1c82 */ /* 0x000fe20008000000 */
[----:B------:R-:W-:Y:S05]  /*4300*/  BRA.U !UP0, `(.L_x_76) ;  /* 0x0000000108a47547 */ /* 0x000fea000b800000 */
[----:B------:R-:W-:Y:S02]  /*4310*/  UIMAD.WIDE.U32 UR18, UR13, UR51, URZ ;  /* 0x000000330d1272a5 */ /* 0x000fe4000f8e00ff */
[----:B------:R-:W-:Y:S02]  /*4320*/  UIMAD.WIDE.U32 UR26, UR14, UR48, URZ ;  /* 0x000000300e1a72a5 */ /* 0x000fe4000f8e00ff */
[----:B------:R-:W-:Y:S02]  /*4330*/  USEL UR4, UR30, UR38, !UP5 ;  /* 0x000000261e047287 */ /* 0x000fe4000e800000 */
[----:B------:R-:W-:Y:S02]  /*4340*/  USEL UR7, UR31, UR39, !UP6 ;  /* 0x000000271f077287 */ /* 0x000fe4000f000000 */
[----:B-1----:R-:W-:Y:S02]  /*4350*/  UIMAD.WIDE.U32 UR8, UR4, UR22, URZ ;  /* 0x00000016040872a5 */ /* 0x002fe4000f8e00ff */
[----:B------:R-:W-:Y:S01]  /*4360*/  UIMAD.WIDE.U32 UR10, UR7, UR22, URZ ;  /* 0x00000016070a72a5 */ /* 0x000fe2000f8e00ff */
[----:B------:R-:W-:Y:S02]  /*4370*/  UMOV UR5, UR19 ;  /* 0x0000001300057c82 */ /* 0x000fe40008000000 */
[----:B------:R-:W-:Y:S03]  /*4380*/  USHF.R.U32.HI UR6, URZ, UR40, UR5 ;  /* 0x00000028ff067299 */ /* 0x000fe60008011605 */
[----:B------:R-:W-:Y:S01]  /*4390*/  UMOV UR5, UR27 ;  /* 0x0000001b00057c82 */ /* 0x000fe20008000000 */
[----:B------:R-:W-:Y:S02]  /*43a0*/  USEL UR6, UR13, UR6, !UP5 ;  /* 0x000000060d067287 */ /* 0x000fe4000e800000 */
[----:B------:R-:W-:Y:S03]  /*43b0*/  USHF.R.U32.HI UR12, URZ, UR49, UR5 ;  /* 0x00000031ff0c7299 */ /* 0x000fe60008011605 */
[----:B------:R-:W-:Y:S02]  /*43c0*/  UMOV UR5, UR9 ;  /* 0x0000000900057c82 */ /* 0x000fe40008000000 */
[----:B------:R-:W-:Y:S03]  /*43d0*/  @UP4 USHF.R.U32.HI UR4, URZ, UR23, UR5 ;  /* 0x00000017ff044299 */ /* 0x000fe60008011605 */
[----:B------:R-:W-:Y:S01]  /*43e0*/  UMOV UR5, UR11 ;  /* 0x0000000b00057c82 */ /* 0x000fe20008000000 */
[----:B------:R-:W-:Y:S02]  /*43f0*/  UIMAD UR4, UR42, UR4, URZ ;  /* 0x000000042a0472a4 */ /* 0x000fe4000f8e02ff */
[----:B------:R-:W-:Y:S02]  /*4400*/  @UP4 USHF.R.U32.HI UR7, URZ, UR23, UR5 ;  /* 0x00000017ff074299 */ /* 0x000fe40008011605 */
[----:B------:R-:W-:Y:S02]  /*4410*/  UIMAD.WIDE.U32 UR10, UR6, UR22, URZ ;  /* 0x00000016060a72a5 */ /* 0x000fe4000f8e00ff */
[----:B------:R-:W-:Y:S02]  /*4420*/  USEL UR5, UR14, UR12, !UP6 ;  /* 0x0000000c0e057287 */ /* 0x000fe4000f000000 */
[----:B------:R-:W-:Y:S02]  /*4430*/  UIMAD UR8, UR42, UR7, URZ ;  /* 0x000000072a0872a4 */ /* 0x000fe4000f8e02ff */
[----:B------:R-:W-:Y:S03]  /*4440*/  UISETP.GE.AND UP0, UPT, UR6, UR4, UPT ;  /* 0x000000040600728c */ /* 0x000fe6000bf06270 */
[----:B------:R-:W-:Y:S01]  /*4450*/  UMOV UR4, UR11 ;  /* 0x0000000b00047c82 */ /* 0x000fe20008000000 */
[----:B------:R-:W-:Y:S02]  /*4460*/  UISETP.GE.OR UP0, UPT, UR5, UR8, UP0 ;  /* 0x000000080500728c */ /* 0x000fe40008706670 */
[----:B------:R-:W-:Y:S02]  /*4470*/  USHF.R.U32.HI UR4, URZ, UR23, UR4 ;  /* 0x00000017ff047299 */ /* 0x000fe40008011604 */
[----:B------:R-:W-:Y:S02]  /*4480*/  UIMAD.WIDE.U32 UR8, UR5, UR22, URZ ;  /* 0x00000016050872a5 */ /* 0x000fe4000f8e00ff */
[----:B------:R-:W-:Y:S04]  /*4490*/  USEL UR10, UR6, UR4, !UP4 ;  /* 0x00000004060a7287 */ /* 0x000fe8000e000000 */
[----:B------:R-:W-:Y:S01]  /*44a0*/  UIADD3 UR11, UPT, UPT, -UR10, URZ, URZ ;  /* 0x000000ff0a0b7290 */ /* 0x000fe2000fffe1ff */
[----:B------:R-:W-:Y:S02]  /*44b0*/  @!UP0 UMOV UR4, UR9 ;  /* 0x0000000900048c82 */ /* 0x000fe40008000000 */
[----:B------:R-:W-:Y:S02]  /*44c0*/  @!UP0 USHF.R.U32.HI UR4, URZ, UR23, UR4 ;  /* 0x00000017ff048299 */ /* 0x000fe40008011604 */
[----:B------:R-:W-:Y:S02]  /*44d0*/  UIMAD UR8, UR42, UR11, UR6 ;  /* 0x0000000b2a0872a4 */ /* 0x000fe4000f8e0206 */
[----:B------:R-:W-:Y:S04]  /*44e0*/  @!UP0 USEL UR4, UR5, UR4, !UP4 ;  /* 0x0000000405048287 */ /* 0x000fe8000e000000 */
[----:B------:R-:W-:Y:S02]  /*44f0*/  @!UP0 UIMAD UR8, UR7, UR8, UR4 ;  /* 0x00000008070882a4 */ /* 0x000fe4000f8e0204 */
[----:B------:R-:W-:Y:S02]  /*4500*/  @!UP0 UIADD3 UR9, UPT, UPT, UR10, -UR4, URZ ;  /* 0x800000040a098290 */ /* 0x000fe4000fffe0ff */
[----:B------:R-:W-:Y:S02]  /*4510*/  UIADD3 UR4, UPT, UPT, -UR5, URZ, URZ ;  /* 0x000000ff05047290 */ /* 0x000fe4000fffe1ff */
[----:B------:R-:W-:Y:S02]  /*4520*/  UIADD3 UR7, UPT, UPT, -UR6, URZ, URZ ;  /* 0x000000ff06077290 */ /* 0x000fe4000fffe1ff */
[----:B------:R-:W-:Y:S02]  /*4530*/  @!UP0 UIMAD UR6, UR9, UR42, UR5 ;  /* 0x0000002a090682a4 */ /* 0x000fe4000f8e0205 */
[----:B------:R-:W-:Y:S02]  /*4540*/  UIMAD UR14, UR15, UR4, UR14 ;  /* 0x000000040f0e72a4 */ /* 0x000fe4000f8e020e */
[----:B------:R-:W-:Y:S01]  /*4550*/  UIMAD UR13, UR50, UR7, UR13 ;  /* 0x00000007320d72a4 */ /* 0x000fe2000f8e020d */
[----:B------:R-:W-:Y:S02]  /*4560*/  @!UP0 UMOV UR5, UR8 ;  /* 0x0000000800058c82 */ /* 0x000fe40008000000 */
[----:B------:R-:W-:Y:S02]  /*4570*/  UIMAD UR14, UR5, UR15, UR14 ;  /* 0x0000000f050e72a4 */ /* 0x000fe4000f8e020e */
[----:B------:R-:W-:Y:S11]  /*4580*/  UIMAD UR13, UR6, UR50, UR13 ;  /* 0x00000032060d72a4 */ /* 0x000ff6000f8e020d */
[----:B------:R-:W-:Y:S01]  /*4590*/  @!UPT UIADD3 URZ, UPT, UPT, URZ, URZ, URZ ;  /* 0x000000fffffff290 */ /* 0x000fe2000fffe0ff */
.L_x_76:
[----:B------:R-:W3:Y:S01]  /*45a0*/  @!UP2 LDCU.128 UR8, c[0x0][0xb10] ;  /* 0x00016200ff08a7ac */ /* 0x000ee20008000c00 */
[C---:B----4-:R-:W-:Y:S02]  /*45b0*/  ISETP.NE.U32.AND P1, PT, R4.reuse, RZ, PT ;  /* 0x000000ff0400720c */ /* 0x050fe40003f25070 */
[----:B------:R-:W-:Y:S02]  /*45c0*/  ISETP.NE.U32.AND P0, PT, R4, RZ, PT ;  /* 0x000000ff0400720c */ /* 0x000fe40003f05070 */
[C---:B------:R-:W-:Y:S02]  /*45d0*/  ISETP.NE.AND.EX P1, PT, R5.reuse, RZ, PT, P1 ;  /* 0x000000ff0500720c */ /* 0x040fe40003f25310 */
[----:B------:R-:W-:Y:S01]  /*45e0*/  ISETP.NE.AND.EX P0, PT, R5, RZ, PT, P0 ;  /* 0x000000ff0500720c */ /* 0x000fe20003f05300 */
[----:B------:R-:W4:Y:S01]  /*45f0*/  @!UP2 LDCU UR5, c[0x0][0xb0c] ;  /* 0x00016180ff05a7ac */ /* 0x000f220008000800 */
[----:B------:R-:W-:Y:S01]  /*4600*/  SHF.L.U32 R9, R15, 0x1f, RZ ;  /* 0x0000001f0f097819 */ /* 0x000fe200000006ff */
[----:B------:R-:W-:Y:S02]  /*4610*/  USHF.L.U32 UR35, UR16, 0x7, URZ ;  /* 0x0000000710237899 */ /* 0x000fe400080006ff */
[----:B------:R-:W-:Y:S02]  /*4620*/  USHF.L.U32 UR34, UR20, 0x7, URZ ;  /* 0x0000000714227899 */ /* 0x000fe400080006ff */
[----:B---3--:R-:W-:Y:S07]  /*4630*/  UIMAD.WIDE.U32 UR6, UR14, UR8, URZ ;  /* 0x000000080e0672a5 */ /* 0x008fee000f8e00ff */
[----:B------:R-:W-:Y:S01]  /*4640*/  @!UP2 UMOV UR4, UR7 ;  /* 0x000000070004ac82 */ /* 0x000fe20008000000 */
[----:B----4-:R-:W-:Y:S02]  /*4650*/  @!UP2 UISETP.NE.AND UP0, UPT, UR5, 0x1, UPT ;  /* 0x000000010500a88c */ /* 0x010fe4000bf05270 */
[----:B------:R-:W-:Y:S02]  /*4660*/  @!UP2 USHF.R.U32.HI UR4, URZ, UR9, UR4 ;  /* 0x00000009ff04a299 */ /* 0x000fe40008011604 */
[----:B------:R-:W-:Y:S02]  /*4670*/  UIMAD.WIDE.U32 UR6, UR13, UR11, URZ ;  /* 0x0000000b0d0672a5 */ /* 0x000fe4000f8e00ff */
[----:B------:R-:W-:Y:S02]  /*4680*/  @!UP2 USEL UR8, UR14, UR4, !UP0 ;  /* 0x000000040e08a287 */ /* 0x000fe4000c000000 */
[----:B------:R-:W-:Y:S03]  /*4690*/  @!UP2 UISETP.NE.AND UP0, UPT, UR10, 0x1, UPT ;  /* 0x000000010a00a88c */ /* 0x000fe6000bf05270 */
[----:B------:R-:W-:Y:S02]  /*46a0*/  @!UP2 UMOV UR6, UR7 ;  /* 0x000000070006ac82 */ /* 0x000fe40008000000 */
[----:B------:R-:W3:Y:S02]  /*46b0*/  @!UP2 LDCU UR4, c[0x0][0xb20] ;  /* 0x00016400ff04a7ac */ /* 0x000ee40008000800 */
[----:B---3--:R-:W-:Y:S04]  /*46c0*/  @!UP2 USHF.R.U32.HI UR6, URZ, UR4, UR6 ;  /* 0x00000004ff06a299 */ /* 0x008fe80008011606 */
[----:B------:R-:W-:Y:S04]  /*46d0*/  @!UP2 USEL UR6, UR13, UR6, !UP0 ;  /* 0x000000060d06a287 */ /* 0x000fe8000c000000 */
[----:B------:R-:W-:Y:S02]  /*46e0*/  @!UP2 UIADD3 UR4, UPT, UPT, -UR8, UR6, URZ ;  /* 0x000000060804a290 */ /* 0x000fe4000fffe1ff */
[----:B------:R-:W-:Y:S02]  /*46f0*/  @!UP2 UIADD3 UR6, UPT, UPT, UR8, -UR6, URZ ;  /* 0x800000060806a290 */ /* 0x000fe4000fffe0ff */
[----:B------:R-:W-:Y:S02]  /*4700*/  @!UP2 UIMAD UR14, UR4, UR5, UR14 ;  /* 0x00000005040ea2a4 */ /* 0x000fe4000f8e020e */
[----:B------:R-:W-:Y:S01]  /*4710*/  @!UP2 UIMAD UR13, UR6, UR10, UR13 ;  /* 0x0000000a060da2a4 */ /* 0x000fe2000f8e020d */
[----:B------:R-:W-:Y:S11]  /*4720*/  BRA.U UP3, `(.L_x_77) ;  /* 0x0000000103107547 */ /* 0x000ff6000b800000 */
[----:B--2---:R-:W-:Y:S04]  /*4730*/  MOV R0, UR45 ;  /* 0x0000002d00007c02 */ /* 0x004fe80008000f00 */
[----:B------:R-:W-:Y:S04]  /*4740*/  SHF.L.U32 R11, R0, 0x1f, RZ ;  /* 0x0000001f000b7819 */ /* 0x000fe800000006ff */
[----:B------:R-:W2:Y:S02]  /*4750*/  SYNCS.PHASECHK.TRANS64.TRYWAIT P2, [UR21+0x88], R11 ;  /* 0x0000880bff0075a7 */ /* 0x000ea40008041115 */
[----:B--2---:R-:W-:Y:S05]  /*4760*/  @!P2 BRA `(.L_x_78) ;  /* 0x000000540020a947 */ /* 0x004fea0003800000 */
.L_x_77:
[----:B------:R-:W-:Y:S05]  /*4770*/  @!P1 BRA `(.L_x_79) ;  /* 0x0000000000309947 */ /* 0x000fea0003800000 */
[----:B------:R-:W-:Y:S01]  /*4780*/  ISETP.NE.U32.AND P1, PT, R2, RZ, PT ;  /* 0x000000ff0200720c */ /* 0x000fe20003f25070 */
[----:B------:R-:W3:Y:S01]  /*4790*/  LDCU.64 UR4, c[0x0][0x358] ;  /* 0x00006b00ff0477ac */ /* 0x000ee20008000a00 */
[----:B------:R-:W-:Y:S02]  /*47a0*/  IMAD.MOV.U32 R80, RZ, RZ, 0x1 ;  /* 0x00000001ff507424 */ /* 0x000fe400078e00ff */
[----:B------:R-:W-:Y:S11]  /*47b0*/  ISETP.NE.AND.EX P1, PT, R3, RZ, PT, P1 ;  /* 0x000000ff0300720c */ /* 0x000ff60003f25310 */
[----:B------:R-:W-:Y:S02]  /*47c0*/  @!UPT UIADD3 URZ, UPT, UPT, URZ, URZ, URZ ;  /* 0x000000fffffff290 */ /* 0x000fe4000fffe0ff */
[----:B--2---:R-:W2:Y:S01]  /*47d0*/  @P1 LDC.64 R10, c[0x0][0x888] ;  /* 0x00022200ff0a1b82 */ /* 0x004ea20000000a00 */
[----:B------:R-:W-:Y:S04]  /*47e0*/  @P1 IMAD R0, R4, UR36, RZ ;  /* 0x0000002404001c24 */ /* 0x000fe8000f8e02ff */
[----:B--2---:R-:W-:Y:S04]  /*47f0*/  @P1 IMAD.WIDE R10, R0, 0x4, R10 ;  /* 0x00000004000a1825 */ /* 0x004fe800078e020a */
[----:B------:R-:W-:Y:S01]  /*4800*/  HFMA2 R0, -RZ, RZ, 0, 5.9604644775390625e-08 ;  /* 0x00000001ff007431 */ /* 0x000fe200000001ff */
[----:B---3-5:R3:W5:Y:S04]  /*4810*/  @P1 LDG.E R41, desc[UR4][R10.64] ;  /* 0x000000040a291981 */ /* 0x028768000c1e1900 */
[----:B------:R-:W-:Y:S01]  /*4820*/  @!P1 PRMT R80, R0, 0x7610, R80 ;  /* 0x0000761000509816 */ /* 0x000fe20000000050 */
[----:B---3--:R-:W4:Y:S06]  /*4830*/  @!P1 LDC R41, c[0x0][0x880] ;  /* 0x00022000ff299b82 */ /* 0x008f2c0000000800 */
.L_x_79:
[----:B----45:R-:W-:Y:S01]  /*4840*/  @!P0 FSETP.EQ.AND P1, PT, R41, RZ, PT ;  /* 0x000000ff2900820b */ /* 0x030fe20003f22000 */
[----:B------:R-:W-:Y:S01]  /*4850*/  @!UPT UIADD3 URZ, UPT, UPT, URZ, URZ, URZ ;  /* 0x000000fffffff290 */ /* 0x000fe2000fffe0ff */
[----:B------:R-:W-:Y:S11]  /*4860*/  @!P0 BRA `(.L_x_80) ;  /* 0x0000000000188947 */ /* 0x000ff60003800000 */
[----:B------:R-:W-:Y:S02]  /*4870*/  LOP3.LUT P0, RZ, R80, 0xff, RZ, 0xc0, !PT ;  /* 0x000000ff50ff7812 */ /* 0x000fe4000780c0ff */
[----:B------:R-:W-:Y:S04]  /*4880*/  ISETP.NE.U32.AND P1, PT, R2, RZ, PT ;  /* 0x000000ff0200720c */ /* 0x000fe80003f25070 */
[----:B------:R-:W-:Y:S04]  /*4890*/  ISETP.NE.AND.EX P1, PT, R3, RZ, PT, P1 ;  /* 0x000000ff0300720c */ /* 0x000fe80003f25310 */
[----:B------:R-:W-:Y:S03]  /*48a0*/  PLOP3.LUT P1, PT, P1, PT, PT, 0x8, 0x80 ;  /* 0x000000000080781c */ /* 0x000fe60000f2e170 */
[----:B------:R-:W-:Y:S11]  /*48b0*/  @P0 FSETP.EQ.AND P1, PT, R41, RZ, PT ;  /* 0x000000ff2900020b */ /* 0x000ff60003f22000 */
[----:B------:R-:W-:Y:S02]  /*48c0*/  @!UPT UIADD3 URZ, UPT, UPT, URZ, URZ, URZ ;  /* 0x000000fffffff290 */ /* 0x000fe4000fffe0ff */
.L_x_80:
[----:B------:R-:W3:Y:S01]  /*48d0*/  SYNCS.PHASECHK.TRANS64.TRYWAIT P2, [UR21+0x60], R9 ;  /* 0x00006009ff0075a7 */ /* 0x000ee20008041115 */
[----:B------:R-:W-:Y:S04]  /*48e0*/  ELECT P0, URZ, PT ;  /* 0x0000000000ff782f */ /* 0x000fe80003800000 */
[----:B------:R-:W-:Y:S11]  /*48f0*/  PLOP3.LUT P1, PT, P1, P0, PT, 0xf2, 0x2f ;  /* 0x00000000002f781c */ /* 0x000ff60000f21e72 */
[----:B------:R-:W-:Y:S02]  /*4900*/  @!UPT UIADD3 URZ, UPT, UPT, URZ, URZ, URZ ;  /* 0x000000fffffff290 */ /* 0x000fe4000fffe0ff */
[----:B------:R-:W-:Y:S05]  /*4910*/  @!P1 IADD3 R8, P0, PT, R16, 0x580, RZ ;  /* 0x0000058010089810 */ /* 0x000fea0007f1e0ff */
[----:B------:R-:W-:Y:S01]  /*4920*/  @!P1 IMAD.X R6, RZ, RZ, R17, P0 ;  /* 0x000000ffff069224 */ /* 0x000fe200000e0611 */
[----:B---3--:R-:W-:Y:S07]  /*4930*/  @!P2 BRA `(.L_x_81) ;  /* 0x0000005000c4a947 */ /* 0x008fee0003800000 */
.L_x_168:
[----:B------:R-:W-:Y:S01]  /*4940*/  @!P1 R2UR UR5, R8 ;  /* 0x00000000080592ca */ /* 0x000fe200000e0000 */
[----:B------:R-:W-:Y:S01]  /*4950*/  VOTEU.ALL UP0, P1 ;  /* 0x0000000000ff7886 */ /* 0x000fe20000800000 */
[----:B------:R-:W-:Y:S01]  /*4960*/  @!P1 R2UR UR4, R6 ;  /* 0x00000000060492ca */ /* 0x000fe200000e0000 */
[----:B--2---:R-:W-:Y:S01]  /*4970*/  @!P1 IMAD.MOV.U32 R0, RZ, RZ, 0x2000 ;  /* 0x00002000ff009424 */ /* 0x004fe200078e00ff */
[----:B------:R-:W-:Y:S01]  /*4980*/  UMOV UR8, 0x0 ;  /* 0x0000000000087882 */ /* 0x000fe20000000000 */
[----:B------:R-:W-:Y:S01]  /*4990*/  UMOV UR9, 0x10000000 ;  /* 0x1000000000097882 */ /* 0x000fe20000000000 */
[----:B------:R-:W-:Y:S01]  /*49a0*/  @!UP0 UIADD3 UR32, UPT, UPT, UR21, 0x200, URZ ;  /* 0x0000020015208890 */ /* 0x000fe2000fffe0ff */
[----:B------:R-:W-:Y:S01]  /*49b0*/  @!P1 IADD3 R8, P0, PT, R16, 0x580, RZ ;  /* 0x0000058010089810 */ /* 0x000fe20007f1e0ff */
[----:B------:R-:W-:Y:S01]  /*49c0*/  VOTEU.ALL UP0, P1 ;  /* 0x0000000000ff7886 */ /* 0x000fe20000800000 */
[----:B------:R-:W-:Y:S03]  /*49d0*/  UPRMT UR6, UR47, 0x654, UR33 ;  /* 0x000006542f067896 */ /* 0x000fe60008000021 */
[----:B------:R-:W-:Y:S02]  /*49e0*/  @!P1 IMAD.X R6, RZ, RZ, R17, P0 ;  /* 0x000000ffff069224 */ /* 0x000fe400000e0611 */
[----:B------:R-:W-:Y:S02]  /*49f0*/  IMAD.U32 R10, RZ, RZ, UR5 ;  /* 0x00000005ff0a7e24 */ /* 0x000fe4000f8e00ff */
[----:B------:R-:W-:Y:S03]  /*4a00*/  IMAD.U32 R11, RZ, RZ, UR4 ;  /* 0x00000004ff0b7e24 */ /* 0x000fe6000f8e00ff */
[----:B------:R-:W-:Y:S02]  /*4a10*/  @!P1 R2UR UR4, R10 ;  /* 0x000000000a0492ca */ /* 0x000fe400000e0000 */
[----:B------:R-:W-:Y:S11]  /*4a20*/  @!P1 R2UR UR5, R11 ;  /* 0x000000000b0592ca */ /* 0x000ff600000e0000 */
[----:B------:R-:W-:Y:S02]  /*4a30*/  @!UPT UIADD3 URZ, UPT, UPT, URZ, URZ, URZ ;  /* 0x000000fffffff290 */ /* 0x000fe4000fffe0ff */
[----:B------:R2:W-:Y:S01]  /*4a40*/  @!UP0 UTMALDG.3D [UR32], [UR4], desc[UR8] ;  /* 0x00000820040085b4 */ /* 0x0005e20008011000 */
[----:B------:R2:W-:Y:S01]  /*4a50*/  @!P1 SYNCS.ARRIVE.TRANS64.RED.A0TR RZ, [UR21+0x40], R0 ;  /* 0x00004000ffff99a7 */ /* 0x0005e20008300415 */
[----:B------:R-:W-:Y:S01]  /*4a60*/  SYNCS.ARRIVE.TRANS64.RED.A1T0 RZ, [UR6], RZ ;  /* 0x000000ffffff79a7 */ /* 0x000fe20008100406 */
[----:B------:R-:W3:Y:S02]  /*4a70*/  SYNCS.PHASECHK.TRANS64.TRYWAIT P2, [UR21+0x68], R9 ;  /* 0x00006809ff0075a7 */ /* 0x000ee40008041115 */
[----:B--23--:R-:W-:Y:S05]  /*4a80*/  @!P2 BRA `(.L_x_82) ;  /* 0x000000500088a947 */ /* 0x00cfea0003800000 */
.L_x_170:
        /* <DEDUP_REMOVED lines=8> */
[----:B------:R-:W-:Y:S01]  /*4b10*/  @!UP0 UIADD3 UR24, UPT, UPT, UR21, 0x2200, URZ ;  /* 0x0000220015188890 */ /* 0x000fe2000fffe0ff */
[----:B------:R-:W-:Y:S01]  /*4b20*/  VOTEU.ALL UP0, P1 ;  /* 0x0000000000ff7886 */ /* 0x000fe20000800000 */
[----:B------:R-:W-:Y:S01]  /*4b30*/  UMOV UR27, UR35 ;  /* 0x00000023001b7c82 */ /* 0x000fe20008000000 */
[----:B------:R-:W-:Y:S02]  /*4b40*/  UMOV UR28, UR36 ;  /* 0x00000024001c7c82 */ /* 0x000fe40008000000 */
[----:B------:R-:W-:Y:S01]  /*4b50*/  IMAD.U32 R10, RZ, RZ, UR5 ;  /* 0x00000005ff0a7e24 */ /* 0x000fe2000f8e00ff */
[----:B------:R-:W-:Y:S01]  /*4b60*/  UPRMT UR6, UR47, 0x654, UR25 ;  /* 0x000006542f067896 */ /* 0x000fe20008000019 */
[----:B------:R-:W-:Y:S02]  /*4b70*/  IMAD.U32 R11, RZ, RZ, UR4 ;  /* 0x00000004ff0b7e24 */ /* 0x000fe4000f8e00ff */
[----:B------:R-:W-:Y:S01]  /*4b80*/  @!P1 IMAD.X R6, RZ, RZ, R17, P0 ;  /* 0x000000ffff069224 */ /* 0x000fe200000e0611 */
        /* <DEDUP_REMOVED lines=8> */
.L_x_172:
[----:B------:R-:W-:Y:S01]  /*4c10*/  @!P1 R2UR UR5, R8 ;  /* 0x00000000080592ca */ /* 0x000fe200000e0000 */
[----:B------:R-:W-:Y:S01]  /*4c20*/  VOTEU.ALL UP0, P1 ;  /* 0x0000000000ff7886 */ /* 0x000fe20000800000 */
[----:B------:R-:W-:Y:S01]  /*4c30*/  @!P1 R2UR UR4, R6 ;  /* 0x00000000060492ca */ /* 0x000fe200000e0000 */
[----:B--2---:R-:W-:Y:S01]  /*4c40*/  @!P1 IMAD.MOV.U32 R0, RZ, RZ, 0x2000 ;  /* 0x00002000ff009424 */ /* 0x004fe200078e00ff */
[----:B------:R-:W-:Y:S01]  /*4c50*/  UMOV UR8, 0x0 ;  /* 0x0000000000087882 */ /* 0x000fe20000000000 */
[----:B------:R-:W-:Y:S01]  /*4c60*/  UMOV UR9, 0x10000000 ;  /* 0x1000000000097882 */ /* 0x000fe20000000000 */
[----:B------:R-:W-:Y:S01]  /*4c70*/  @!UP0 UIADD3 UR18, UPT, UPT, UR34, 0x40, URZ ;  /* 0x0000004022128890 */ /* 0x000fe2000fffe0ff */
[----:B------:R-:W-:Y:S01]  /*4c80*/  VIADD R14, R14, 0x1 ;  /* 0x000000010e0e7836 */ /* 0x000fe20000000000 */
[----:B------:R-:W-:Y:S01]  /*4c90*/  @!UP0 UIADD3 UR16, UPT, UPT, UR21, 0x4200, URZ ;  /* 0x0000420015108890 */ /* 0x000fe2000fffe0ff */
[----:B------:R-:W-:Y:S01]  /*4ca0*/  VOTEU.ALL UP0, P1 ;  /* 0x0000000000ff7886 */ /* 0x000fe20000800000 */
[----:B------:R-:W-:Y:S01]  /*4cb0*/  UMOV UR19, UR35 ;  /* 0x0000002300137c82 */ /* 0x000fe20008000000 */
[----:B------:R-:W-:Y:S02]  /*4cc0*/  UMOV UR20, UR36 ;  /* 0x0000002400147c82 */ /* 0x000fe40008000000 */
[----:B------:R-:W-:Y:S01]  /*4cd0*/  IMAD.U32 R10, RZ, RZ, UR5 ;  /* 0x00000005ff0a7e24 */ /* 0x000fe2000f8e00ff */
[----:B------:R-:W-:Y:S01]  /*4ce0*/  UPRMT UR6, UR47, 0x654, UR17 ;  /* 0x000006542f067896 */ /* 0x000fe20008000011 */
        /* <DEDUP_REMOVED lines=9> */
.L_x_174:
[----:B------:R-:W-:Y:S01]  /*4d80*/  @!P1 IADD3 R6, P0, PT, R16, 0x580, RZ ;  /* 0x0000058010069810 */ /* 0x000fe20007f1e0ff */
[----:B------:R-:W-:Y:S01]  /*4d90*/  VOTEU.ALL UP0, P1 ;  /* 0x0000000000ff7886 */ /* 0x000fe20000800000 */
[----:B------:R-:W-:Y:S01]  /*4da0*/  UMOV UR6, 0x0 ;  /* 0x0000000000067882 */ /* 0x000fe20000000000 */
[----:B------:R-:W-:Y:S01]  /*4db0*/  UMOV UR7, 0x10000000 ;  /* 0x1000000000077882 */ /* 0x000fe20000000000 */
[----:B------:R-:W-:Y:S01]  /*4dc0*/  @!P1 R2UR UR5, R6 ;  /* 0x00000000060592ca */ /* 0x000fe200000e0000 */
[----:B--2---:R-:W-:Y:S01]  /*4dd0*/  @!P1 IMAD.X R0, RZ, RZ, R17, P0 ;  /* 0x000000ffff009224 */ /* 0x004fe200000e0611 */
[----:B------:R-:W-:Y:S01]  /*4de0*/  @!UP0 UIADD3 UR10, UPT, UPT, UR34, 0x60, URZ ;  /* 0x00000060220a8890 */ /* 0x000fe2000fffe0ff */
[----:B------:R-:W-:Y:S01]  /*4df0*/  R2UR UR16, R82 ;  /* 0x00000000521072ca */ /* 0x000fe200000e0000 */
[----:B------:R-:W-:Y:S01]  /*4e00*/  @!UP0 UIADD3 UR8, UPT, UPT, UR21, 0x6200, URZ ;  /* 0x0000620015088890 */ /* 0x000fe2000fffe0ff */
[----:B------:R-:W-:Y:S01]  /*4e10*/  ISETP.NE.AND P0, PT, R14, 0x2, PT ;  /* 0x000000020e00780c */ /* 0x000fe20003f05270 */
[----:B------:R-:W-:Y:S01]  /*4e20*/  @!UP0 UIADD3 UR9, UPT, UPT, UR21, 0x58, URZ ;  /* 0x0000005815098890 */ /* 0x000fe2000fffe0ff */
[----:B------:R-:W-:Y:S01]  /*4e30*/  @!P1 R2UR UR4, R0 ;  /* 0x00000000000492ca */ /* 0x000fe200000e0000 */
[----:B------:R-:W-:Y:S01]  /*4e40*/  VOTEU.ALL UP0, P1 ;  /* 0x0000000000ff7886 */ /* 0x000fe20000800000 */
[----:B------:R-:W-:Y:S01]  /*4e50*/  UMOV UR11, UR35 ;  /* 0x00000023000b7c82 */ /* 0x000fe20008000000 */
[----:B------:R-:W-:Y:S01]  /*4e60*/  UMOV UR12, UR36 ;  /* 0x00000024000c7c82 */ /* 0x000fe20008000000 */
[----:B------:R-:W-:Y:S01]  /*4e70*/  SEL R0, RZ, 0x1, P0 ;  /* 0x00000001ff007807 */ /* 0x000fe20000000000 */
[----:B------:R-:W-:Y:S01]  /*4e80*/  UIADD3 UR20, UPT, UPT, UR13, UR63, URZ ;  /* 0x0000003f0d147290 */ /* 0x000fe2000fffe0ff */
[----:B------:R-:W-:Y:S01]  /*4e90*/  IMAD.U32 R8, RZ, RZ, UR5 ;  /* 0x00000005ff087e24 */ /* 0x000fe2000f8e00ff */
[----:B------:R-:W-:Y:S01]  /*4ea0*/  LOP3.LUT R15, R15, 0x1, RZ, 0x3c, !PT ;  /* 0x000000010f0f7812 */ /* 0x000fe200078e3cff */
[----:B------:R-:W-:Y:S01]  /*4eb0*/  UPLOP3.LUT UP3, UPT, UPT, UPT, UPT, 0x80, 0x8 ;  /* 0x000000000008789c */ /* 0x000fe20003f6f070 */
[----:B------:R-:W-:Y:S01]  /*4ec0*/  LOP3.LUT R13, R13, R0, RZ, 0x3c, !PT ;  /* 0x000000000d0d7212 */ /* 0x000fe200078e3cff */
[----:B------:R-:W-:Y:S01]  /*4ed0*/  UIADD3 UR16, UPT, UPT, UR14, UR16, URZ ;  /* 0x000000100e107290 */ /* 0x000fe2000fffe0ff */
[----:B------:R-:W-:Y:S01]  /*4ee0*/  SEL R14, R14, RZ, P0 ;  /* 0x000000ff0e0e7207 */ /* 0x000fe20000000000 */
[----:B------:R-:W-:Y:S01]  /*4ef0*/  UMOV UR36, UR29 ;  /* 0x0000001d00247c82 */ /* 0x000fe20008000000 */
[----:B------:R-:W-:Y:S01]  /*4f00*/  IMAD.U32 R9, RZ, RZ, UR4 ;  /* 0x00000004ff097e24 */ /* 0x000fe2000f8e00ff */
[----:B------:R-:W-:Y:S04]  /*4f10*/  @!P1 R2UR UR4, R8 ;  /* 0x00000000080492ca */ /* 0x000fe800000e0000 */
[----:B------:R-:W-:Y:S11]  /*4f20*/  @!P1 R2UR UR5, R9 ;  /* 0x00000000090592ca */ /* 0x000ff600000e0000 */
[----:B------:R-:W-:Y:S02]  /*4f30*/  @!UPT UIADD3 URZ, UPT, UPT, URZ, URZ, URZ ;  /* 0x000000fffffff290 */ /* 0x000fe4000fffe0ff */
[----:B------:R2:W-:Y:S01]  /*4f40*/  @!UP0 UTMALDG.3D [UR8], [UR4], desc[UR6] ;  /* 0x00000608040085b4 */ /* 0x0005e20008011000 */
[----:B------:R2:W-:Y:S01]  /*4f50*/  @!P1 SYNCS.ARRIVE.TRANS64.RED.A0TR RZ, [UR21+0x58], R7 ;  /* 0x00005807ffff99a7 */ /* 0x0005e20008300415 */
[----:B------:R-:W-:Y:S01]  /*4f60*/  SYNCS.ARRIVE.TRANS64.RED.A1T0 RZ, [UR37], RZ ;  /* 0x000000ffffff79a7 */ /* 0x000fe20008100425 */
[----:B------:R-:W-:Y:S05]  /*4f70*/  BRA.U UP1, `(.L_x_85) ;  /* 0xfffffff101687547 */ /* 0x000fea000b83ffff */
[----:B------:R-:W-:-:S04]  /*4f80*/  SHF.L.U32 R3, R15, 0x1f, RZ ;  /* 0x0000001f0f037819 */ /* 0x000fc800000006ff */
[----:B------:R-:W3:Y:S02]  /*4f90*/  SYNCS.PHASECHK.TRANS64.TRYWAIT P0, [UR21+0x60], R3 ;  /* 0x00006003ff0075a7 */ /* 0x000ee40008001115 */
[----:B---3--:R-:W-:Y:S05]  /*4fa0*/  @!P0 BRA `(.L_x_86) ;  /* 0x0000004c00888947 */ /* 0x008fea0003800000 */
.L_x_176:
[----:B------:R-:W4:Y:S02]  /*4fb0*/  SYNCS.PHASECHK.TRANS64.TRYWAIT P0, [UR21+0x68], R3 ;  /* 0x00006803ff0075a7 */ /* 0x000f240008001115 */
[----:B----4-:R-:W-:Y:S05]  /*4fc0*/  @!P0 BRA `(.L_x_87) ;  /* 0x0000004c00988947 */ /* 0x010fea0003800000 */
.L_x_178:
[----:B------:R-:W4:Y:S02]  /*4fd0*/  SYNCS.PHASECHK.TRANS64.TRYWAIT P0, [UR21+0x70], R3 ;  /* 0x00007003ff0075a7 */ /* 0x000f240008001115 */
[----:B----4-:R-:W-:Y:S05]  /*4fe0*/  @!P0 BRA `(.L_x_88) ;  /* 0x0000004c00a88947 */ /* 0x010fea0003800000 */
.L_x_180:
[----:B---3--:R-:W-:-:S07]  /*4ff0*/  MOV R0, UR21 ;  /* 0x0000001500007c02 */ /* 0x008fce0008000f00 */
.L_x_89:
[----:B---3--:R-:W-:-:S04]  /*5000*/  SHF.L.U32 R3, R15, 0x1f, RZ ;  /* 0x0000001f0f037819 */ /* 0x008fc800000006ff */
[----:B------:R3:W4:Y:S03]  /*5010*/  SYNCS.PHASECHK.TRANS64.TRYWAIT P0, [R0+URZ+0x78], R3 ;  /* 0x00007803000075a7 */ /* 0x00072600080011ff */
[----:B----4-:R-:W-:Y:S05]  /*5020*/  @!P0 NANOSLEEP.SYNCS 0x989680 ;  /* 0x009896800000895d */ /* 0x010fea0003900000 */
[----:B------:R-:W4:Y:S02]  /*5030*/  @!P0 SYNCS.PHASECHK.TRANS64 P0, [R0+URZ+0x78], R3 ;  /* 0x00007803000085a7 */ /* 0x000f2400080010ff */
[----:B-12-4-:R-:W-:Y:S05]  /*5040*/  @P0 EXIT ;  /* 0x000000000000094d */ /* 0x016fea0003800000 */
[----:B------:R-:W-:Y:S05]  /*5050*/  BRA `(.L_x_89) ;  /* 0xfffffffc00e87947 */ /* 0x000fea000383ffff */
.L_x_74:
[----:B------:R-:W-:-:S06]  /*5060*/  UISETP.GE.AND UP0, UPT, UR17, 0x4, UPT ;  /* 0x000000041100788c */ /* 0x000fcc000bf06270 */
[----:B------:R-:W-:-:S13]  /*5070*/  PLOP3.LUT P0, PT, PT, PT, UP0, 0x80, 0x8 ;  /* 0x000000000008781c */ /* 0x000fda0003f0f008 */
[----:B------:R-:W-:Y:S05]  /*5080*/  @!P0 EXIT ;  /* 0x000000000000894d */ /* 0x000fea0003800000 */
[----:B------:R-:W-:Y:S01]  /*5090*/  BAR.SYNC.DEFER_BLOCKING 0x6, 0xa0 ;  /* 0x0182800000007b1d */ /* 0x000fe20000010000 */
[C---:B------:R-:W-:Y:S01]  /*50a0*/  IMAD.SHL.U32 R2, R94.reuse, 0x20, RZ ;  /* 0x000000205e027824 */ /* 0x040fe200078e00ff */
[C---:B------:R-:W-:Y:S01]  /*50b0*/  SHF.L.U32 R37, R94.reuse, 0x10, RZ ;  /* 0x000000105e257819 */ /* 0x040fe200000006ff */
[C---:B------:R-:W-:Y:S01]  /*50c0*/  IMAD.SHL.U32 R93, R94.reuse, 0x4, RZ ;  /* 0x000000045e5d7824 */ /* 0x040fe200078e00ff */
[----:B------:R-:W-:Y:S01]  /*50d0*/  LOP3.LUT R95, R94, 0x60, RZ, 0xc0, !PT ;  /* 0x000000605e5f7812 */ /* 0x000fe200078ec0ff */
[----:B------:R-:W-:Y:S01]  /*50e0*/  HFMA2 R86, -RZ, RZ, 0, 0 ;  /* 0x00000000ff567431 */ /* 0x000fe200000001ff */
[----:B------:R-:W-:Y:S02]  /*50f0*/  UMOV UR44, 0x400 ;  /* 0x00000400002c7882 */ /* 0x000fe40000000000 */
[----:B------:R-:W1:Y:S01]  /*5100*/  LDC.64 R78, c[0x0][0x8b0] ;  /* 0x00022c00ff4e7b82 */ /* 0x000e620000000a00 */
[----:B------:R-:W-:Y:S01]  /*5110*/  ULEA UR44, UR47, UR44, 0x18 ;  /* 0x0000002c2f2c7291 */ /* 0x000fe2000f8ec0ff */
[----:B------:R-:W-:Y:S01]  /*5120*/  LOP3.LUT R6, R2, 0xc0, RZ, 0xc0, !PT ;  /* 0x000000c002067812 */ /* 0x000fe200078ec0ff */
[----:B------:R-:W2:Y:S01]  /*5130*/  LDCU.64 UR6, c[0x0][0x890] ;  /* 0x00011200ff0677ac */ /* 0x000ea20008000a00 */
[----:B------:R-:W-:Y:S01]  /*5140*/  LOP3.LUT R92, R94, 0x2, RZ, 0xc0, !PT ;  /* 0x000000025e5c7812 */ /* 0x000fe200078ec0ff */
[----:B------:R-:W-:Y:S01]  /*5150*/  IMAD.MOV.U32 R90, RZ, RZ, 0x1 ;  /* 0x00000001ff5a7424 */ /* 0x000fe200078e00ff */
[----:B------:R-:W-:Y:S01]  /*5160*/  LOP3.LUT R93, R6, 0x18, R93, 0xf8, !PT ;  /* 0x00000018065d7812 */ /* 0x000fe200078ef85d */
[----:B------:R-:W-:Y:S01]  /*5170*/  UIADD3 UR4, UPT, UPT, UR44, 0x200, URZ ;  /* 0x000002002c047890 */ /* 0x000fe2000fffe0ff */
[----:B------:R-:W3:Y:S01]  /*5180*/  LDC.64 R76, c[0x0][0x8a8] ;  /* 0x00022a00ff4c7b82 */ /* 0x000ee20000000a00 */
[----:B------:R-:W-:Y:S01]  /*5190*/  LOP3.LUT R37, R37, 0x600000, RZ, 0xc0, !PT ;  /* 0x0060000025257812 */ /* 0x000fe200078ec0ff */
[----:B------:R-:W-:Y:S01]  /*51a0*/  IMAD.MOV.U32 R36, RZ, RZ, RZ ;  /* 0x000000ffff247224 */ /* 0x000fe200078e00ff */
[----:B------:R-:W-:-:S02]  /*51b0*/  LOP3.LUT R93, R93, 0xf20, R2, 0xf8, !PT ;  /* 0x00000f205d5d7812 */ /* 0x000fc400078ef802 */
[----:B------:R-:W-:Y:S01]  /*51c0*/  CS2R R88, SRZ ;  /* 0x0000000000587805 */ /* 0x000fe2000001ff00 */
[----:B------:R-:W-:Y:S01]  /*51d0*/  IMAD.U32 R84, RZ, RZ, UR4 ;  /* 0x00000004ff547e24 */ /* 0x000fe2000f8e00ff */
[----:B------:R-:W-:Y:S01]  /*51e0*/  LOP3.LUT R94, R94, 0x4, RZ, 0xc0, !PT ;  /* 0x000000045e5e7812 */ /* 0x000fe200078ec0ff */
[----:B------:R-:W4:Y:S01]  /*51f0*/  LDCU UR60, c[0x0][0x370] ;  /* 0x00006e00ff3c77ac */ /* 0x000f220008000800 */
[----:B------:R-:W4:Y:S02]  /*5200*/  LDS R0, [UR44+0x140] ;  /* 0x0001402cff007984 */ /* 0x000f240008000800 */
[----:B------:R-:W-:Y:S01]  /*5210*/  LEA R93, R93, R84, 0x1 ;  /* 0x000000545d5d7211 */ /* 0x000fe200078e08ff */
[----:B------:R-:W1:Y:S01]  /*5220*/  LDCU UR43, c[0x0][0xb0c] ;  /* 0x00016180ff2b77ac */ /* 0x000e620008000800 */
[----:B--2---:R-:W-:Y:S01]  /*5230*/  IMAD.U32 R97, RZ, RZ, UR6 ;  /* 0x00000006ff617e24 */ /* 0x004fe2000f8e00ff */
[----:B------:R-:W-:Y:S02]  /*5240*/  MOV R96, UR7 ;  /* 0x0000000700607c02 */ /* 0x000fe40008000f00 */
[--C-:B------:R-:W-:Y:S01]  /*5250*/  IMAD R92, R92, -0x10, R93.reuse ;  /* 0xfffffff05c5c7824 */ /* 0x100fe200078e025d */
[----:B------:R-:W2:Y:S01]  /*5260*/  LDCU UR39, c[0x0][0xb30] ;  /* 0x00016600ff2777ac */ /* 0x000ea20008000800 */
[----:B------:R-:W-:Y:S01]  /*5270*/  IMAD R91, R94, -0x10, R93 ;  /* 0xfffffff05e5b7824 */ /* 0x000fe200078e025d */
[----:B------:R-:W1:Y:S01]  /*5280*/  LDCU.64 UR54, c[0x0][0x888] ;  /* 0x00011100ff3677ac */ /* 0x000e620008000a00 */
[----:B------:R-:W1:Y:S01]  /*5290*/  LDCU.64 UR40, c[0x0][0xb28] ;  /* 0x00016500ff2877ac */ /* 0x000e620008000a00 */
[----:B------:R-:W1:Y:S01]  /*52a0*/  LDCU.128 UR56, c[0x0][0xb10] ;  /* 0x00016200ff3877ac */ /* 0x000e620008000c00 */
[----:B------:R-:W1:Y:S01]  /*52b0*/  LDCU UR53, c[0x0][0x374] ;  /* 0x00006e80ff3577ac */ /* 0x000e620008000800 */
[----:B------:R-:W-:Y:S01]  /*52c0*/  UMOV UR52, URZ ;  /* 0x000000ff00347c82 */ /* 0x000fe20008000000 */
[----:B------:R-:W-:Y:S01]  /*52d0*/  UMOV UR46, URZ ;  /* 0x000000ff002e7c82 */ /* 0x000fe20008000000 */
[----:B-1234-:R-:W-:-:S07]  /*52e0*/  IMAD.IADD R37, R0, 0x1, R37 ;  /* 0x0000000100257824 */ /* 0x01efce00078e0225 */
.L_x_133:
[----:B------:R-:W-:Y:S02]  /*52f0*/  LEA R3, R86, UR44, 0x3 ;  /* 0x0000002c56037c11 */ /* 0x000fe4000f8e18ff */
[----:B------:R-:W-:Y:S02]  /*5300*/  SHF.L.U32 R0, R88, 0x1f, RZ ;  /* 0x0000001f58007819 */ /* 0x000fe400000006ff */
[----:B------:R-:W-:Y:S02]  /*5310*/  LEA R5, R86, UR44, 0x4 ;  /* 0x0000002c56057c11 */ /* 0x000fe4000f8e20ff */
[----:B-1----:R-:W1:Y:S02]  /*5320*/  SYNCS.PHASECHK.TRANS64.TRYWAIT P0, [R3+URZ+0x90], R0 ;  /* 0x00009000030075a7 */ /* 0x002e6400080011ff */
[----:B-12---:R-:W-:Y:S05]  /*5330*/  @!P0 BRA `(.L_x_90) ;  /* 0x0000004800ec8947 */ /* 0x006fea0003800000 */
.L_x_181:
        /* <DEDUP_REMOVED lines=11> */
[----:B------:R-:W-:Y:S01]  /*53f0*/  PLOP3.LUT P0, PT, PT, PT, UP1, 0x80, 0x8 ;  /* 0x000000000008781c */ /* 0x000fe20003f0f018 */
[----:B------:R-:W-:Y:S11]  /*5400*/  UP2UR UR62, UPR, URZ, 0x2 ;  /* 0x00000002ff3e7883 */ /* 0x000ff60008000000 */
[----:B------:R-:W-:Y:S01]  /*5410*/  @!UPT UIADD3 URZ, UPT, UPT, URZ, URZ, URZ ;  /* 0x000000fffffff290 */ /* 0x000fe2000fffe0ff */
[----:B-1----:R-:W-:Y:S02]  /*5420*/  @P0 SHF.R.U32.HI R0, RZ, 0x10, R5 ;  /* 0x00000010ff000819 */ /* 0x002fe40000011605 */
        /* <DEDUP_REMOVED lines=12> */
[----:B------:R-:W2:Y:S01]  /*54f0*/  LDCU UR12, c[0x0][0xb20] ;  /* 0x00016400ff0c77ac */ /* 0x000ea20008000800 */
[----:B------:R-:W-:Y:S02]  /*5500*/  UIMAD.WIDE.U32 UR4, UR53, UR59, URZ ;  /* 0x0000003b350472a5 */ /* 0x000fe4000f8e00ff */
[----:B------:R-:W-:Y:S02]  /*5510*/  UIMAD.WIDE.U32 UR6, UR60, UR56, URZ ;  /* 0x000000383c0672a5 */ /* 0x000fe4000f8e00ff */
[----:B------:R-:W-:Y:S02]  /*5520*/  UISETP.NE.AND UP0, UPT, UR58, 0x1, UPT ;  /* 0x000000013a00788c */ /* 0x000fe4000bf05270 */
[----:B------:R-:W-:Y:S02]  /*5530*/  UIMAD.WIDE.U32 UR8, UR37, UR59, URZ ;  /* 0x0000003b250872a5 */ /* 0x000fe4000f8e00ff */
[----:B------:R-:W-:Y:S02]  /*5540*/  UIMAD.WIDE.U32 UR10, UR38, UR56, URZ ;  /* 0x00000038260a72a5 */ /* 0x000fe4000f8e00ff */
[----:B------:R-:W-:Y:S02]  /*5550*/  UISETP.NE.AND UP1, UPT, UR43, 0x1, UPT ;  /* 0x000000012b00788c */ /* 0x000fe4000bf25270 */
[----:B------:R-:W-:Y:S01]  /*5560*/  UISETP.NE.AND UP2, UPT, UR42, 0x1, UPT ;  /* 0x000000012a00788c */ /* 0x000fe2000bf45270 */
[----:B------:R-:W-:Y:S02]  /*5570*/  UMOV UR4, UR5 ;  /* 0x0000000500047c82 */ /* 0x000fe40008000000 */
[----:B--2---:R-:W-:Y:S03]  /*5580*/  USHF.R.U32.HI UR5, URZ, UR12, UR4 ;  /* 0x0000000cff057299 */ /* 0x004fe60008011604 */
[----:B------:R-:W-:Y:S02]  /*5590*/  UMOV UR4, UR7 ;  /* 0x0000000700047c82 */ /* 0x000fe40008000000 */
[----:B------:R-:W-:Y:S02]  /*55a0*/  USHF.R.U32.HI UR7, URZ, UR57, UR4 ;  /* 0x00000039ff077299 */ /* 0x000fe40008011604 */
[----:B------:R-:W-:Y:S02]  /*55b0*/  USEL UR4, UR53, UR5, !UP0 ;  /* 0x0000000535047287 */ /* 0x000fe4000c000000 */
[----:B------:R-:W-:Y:S01]  /*55c0*/  USEL UR7, UR60, UR7, !UP1 ;  /* 0x000000073c077287 */ /* 0x000fe2000c800000 */
[----:B------:R-:W-:Y:S01]  /*55d0*/  UMOV UR5, UR9 ;  /* 0x0000000900057c82 */ /* 0x000fe20008000000 */
[----:B------:R-:W-:Y:S02]  /*55e0*/  UIMAD.WIDE.U32 UR8, UR4, UR40, URZ ;  /* 0x00000028040872a5 */ /* 0x000fe4000f8e00ff */
[----:B------:R-:W-:Y:S03]  /*55f0*/  USHF.R.U32.HI UR6, URZ, UR12, UR5 ;  /* 0x0000000cff067299 */ /* 0x000fe60008011605 */
[----:B------:R-:W-:Y:S01]  /*5600*/  UMOV UR5, UR11 ;  /* 0x0000000b00057c82 */ /* 0x000fe20008000000 */
[----:B------:R-:W-:Y:S02]  /*5610*/  UIMAD.WIDE.U32 UR10, UR7, UR40, URZ ;  /* 0x00000028070a72a5 */ /* 0x000fe4000f8e00ff */
[----:B------:R-:W-:Y:S02]  /*5620*/  USHF.R.U32.HI UR12, URZ, UR57, UR5 ;  /* 0x00000039ff0c7299 */ /* 0x000fe40008011605 */
[----:B------:R-:W-:Y:S01]  /*5630*/  USEL UR6, UR37, UR6, !UP0 ;  /* 0x0000000625067287 */ /* 0x000fe2000c000000 */
[----:B------:R-:W-:Y:S02]  /*5640*/  UMOV UR5, UR9 ;  /* 0x0000000900057c82 */ /* 0x000fe40008000000 */
[----:B------:R-:W-:Y:S01]  /*5650*/  UMOV UR10, UR11 ;  /* 0x0000000b000a7c82 */ /* 0x000fe20008000000 */
[----:B------:R-:W-:Y:S02]  /*5660*/  @UP2 USHF.R.U32.HI UR4, URZ, UR41, UR5 ;  /* 0x00000029ff042299 */ /* 0x000fe40008011605 */
[----:B------:R-:W-:Y:S02]  /*5670*/  @UP2 USHF.R.U32.HI UR7, URZ, UR41, UR10 ;  /* 0x00000029ff072299 */ /* 0x000fe4000801160a */
[----:B------:R-:W-:Y:S02]  /*5680*/  UIMAD UR4, UR42, UR4, URZ ;  /* 0x000000042a0472a4 */ /* 0x000fe4000f8e02ff */
        /* <DEDUP_REMOVED lines=8> */
[----:B------:R-:W-:Y:S02]  /*5710*/  USEL UR11, UR6, UR4, !UP2 ;  /* 0x00000004060b7287 */ /* 0x000fe4000d000000 */
[----:B------:R-:W-:Y:S02]  /*5720*/  UIADD3 UR8, UPT, UPT, -UR5, URZ, URZ ;  /* 0x000000ff05087290 */ /* 0x000fe4000fffe1ff */
[----:B------:R-:W-:Y:S01]  /*5730*/  UIADD3 UR10, UPT, UPT, -UR11, URZ, URZ ;  /* 0x000000ff0b0a7290 */ /* 0x000fe2000fffe1ff */
[----:B------:R-:W-:Y:S01]  /*5740*/  @!UP0 UMOV UR4, UR9 ;  /* 0x0000000900048c82 */ /* 0x000fe20008000000 */
[----:B------:R-:W-:Y:S02]  /*5750*/  UIADD3 UR9, UPT, UPT, -UR6, URZ, URZ ;  /* 0x000000ff06097290 */ /* 0x000fe4000fffe1ff */
[----:B------:R-:W-:Y:S02]  /*5760*/  @!UP0 USHF.R.U32.HI UR4, URZ, UR41, UR4 ;  /* 0x00000029ff048299 */ /* 0x000fe40008011604 */
[----:B------:R-:W-:Y:S02]  /*5770*/  UIMAD UR10, UR42, UR10, UR6 ;  /* 0x0000000a2a0a72a4 */ /* 0x000fe4000f8e0206 */
[----:B------:R-:W-:Y:S04]  /*5780*/  @!UP0 USEL UR4, UR5, UR4, !UP2 ;  /* 0x0000000405048287 */ /* 0x000fe8000d000000 */
[----:B------:R-:W-:Y:S02]  /*5790*/  @!UP0 UIMAD UR10, UR7, UR10, UR4 ;  /* 0x0000000a070a82a4 */ /* 0x000fe4000f8e0204 */
[----:B------:R-:W-:Y:S02]  /*57a0*/  @!UP0 UIADD3 UR11, UPT, UPT, UR11, -UR4, URZ ;  /* 0x800000040b0b8290 */ /* 0x000fe4000fffe0ff */
[----:B------:R-:W-:Y:S02]  /*57b0*/  UIMAD UR7, UR43, UR8, UR38 ;  /* 0x000000082b0772a4 */ /* 0x000fe4000f8e0226 */
[----:B------:R-:W-:Y:S02]  /*57c0*/  @!UP0 UIMAD UR6, UR11, UR42, UR5 ;  /* 0x0000002a0b0682a4 */ /* 0x000fe4000f8e0205 */
[----:B------:R-:W-:Y:S01]  /*57d0*/  UIMAD UR4, UR58, UR9, UR37 ;  /* 0x000000093a0472a4 */ /* 0x000fe2000f8e0225 */
[----:B------:R-:W-:Y:S02]  /*57e0*/  @!UP0 UMOV UR5, UR10 ;  /* 0x0000000a00058c82 */ /* 0x000fe40008000000 */
[----:B------:R-:W-:Y:S02]  /*57f0*/  UIMAD UR38, UR5, UR43, UR7 ;  /* 0x0000002b052672a4 */ /* 0x000fe4000f8e0207 */
[----:B------:R-:W-:Y:S11]  /*5800*/  UIMAD UR37, UR6, UR58, UR4 ;  /* 0x0000003a062572a4 */ /* 0x000ff6000f8e0204 */
[----:B------:R-:W-:Y:S01]  /*5810*/  @!UPT UIADD3 URZ, UPT, UPT, URZ, URZ, URZ ;  /* 0x000000fffffff290 */ /* 0x000fe2000fffe0ff */
.L_x_91:
[----:B------:R-:W-:Y:S01]  /*5820*/  UISETP.NE.AND UP0, UPT, UR39, 0x1, UPT ;  /* 0x000000012700788c */ /* 0x000fe2000bf05270 */
[----:B------:R-:W-:Y:S01]  /*5830*/  LOP3.LUT P0, RZ, R84, 0x1b0, RZ, 0xc0, !PT ;  /* 0x000001b054ff7812 */ /* 0x000fe2000780c0ff */
[----:B------:R-:W-:Y:S01]  /*5840*/  USHF.L.U32 UR50, UR16, 0x7, URZ ;  /* 0x0000000710327899 */ /* 0x000fe200080006ff */
[----:B------:R-:W-:Y:S01]  /*5850*/  BSSY.RECONVERGENT B6, `(.L_x_92) ;  /* 0x0000034000067945 */ /* 0x000fe20003800200 */
[----:B------:R-:W-:Y:S01]  /*5860*/  USHF.L.U32 UR49, UR20, 0x7, URZ ;  /* 0x0000000714317899 */ /* 0x000fe200080006ff */
[----:B------:R-:W-:Y:S06]  /*5870*/  IADD3 R86, PT, PT, R86, 0x1, RZ ;  /* 0x0000000156567810 */ /* 0x000fec0007ffe0ff */
[----:B------:R-:W2:Y:S01]  /*5880*/  @!UP0 LDCU.128 UR12, c[0x0][0xb10] ;  /* 0x00016200ff0c87ac */ /* 0x000ea20008000c00 */
[----:B------:R-:W3:Y:S01]  /*5890*/  @!UP0 LDCU UR5, c[0x0][0xb0c] ;  /* 0x00016180ff0587ac */ /* 0x000ee20008000800 */
[----:B------:R-:W4:Y:S01]  /*58a0*/  @!UP0 LDCU UR10, c[0x0][0xb20] ;  /* 0x00016400ff0a87ac */ /* 0x000f220008000800 */
[----:B--2---:R-:W-:Y:S02]  /*58b0*/  UIMAD.WIDE.U32 UR8, UR38, UR12, URZ ;  /* 0x0000000c260872a5 */ /* 0x004fe4000f8e00ff */
[----:B------:R-:W-:Y:S02]  /*58c0*/  UIMAD.WIDE.U32 UR6, UR37, UR15, URZ ;  /* 0x0000000f250672a5 */ /* 0x000fe4000f8e00ff */
[----:B------:R-:W-:Y:S03]  /*58d0*/  @!UP0 UISETP.NE.AND UP1, UPT, UR14, 0x1, UPT ;  /* 0x000000010e00888c */ /* 0x000fe6000bf25270 */
[----:B------:R-:W-:Y:S01]  /*58e0*/  @!UP0 UMOV UR4, UR9 ;  /* 0x0000000900048c82 */ /* 0x000fe20008000000 */
[----:B---3--:R-:W-:Y:S02]  /*58f0*/  @!UP0 UISETP.NE.AND UP2, UPT, UR5, 0x1, UPT ;  /* 0x000000010500888c */ /* 0x008fe4000bf45270 */
[----:B------:R-:W-:Y:S01]  /*5900*/  @!UP0 USHF.R.U32.HI UR4, URZ, UR13, UR4 ;  /* 0x0000000dff048299 */ /* 0x000fe20008011604 */
[----:B------:R-:W-:Y:S02]  /*5910*/  @!UP0 UMOV UR6, UR7 ;  /* 0x0000000700068c82 */ /* 0x000fe40008000000 */
[----:B----4-:R-:W-:Y:S02]  /*5920*/  @!UP0 USHF.R.U32.HI UR6, URZ, UR10, UR6 ;  /* 0x0000000aff068299 */ /* 0x010fe40008011606 */
[----:B------:R-:W-:Y:S02]  /*5930*/  @!UP0 USEL UR7, UR38, UR4, !UP2 ;  /* 0x0000000426078287 */ /* 0x000fe4000d000000 */
[----:B------:R-:W-:Y:S04]  /*5940*/  @!UP0 USEL UR6, UR37, UR6, !UP1 ;  /* 0x0000000625068287 */ /* 0x000fe8000c800000 */
[----:B------:R-:W-:Y:S02]  /*5950*/  @!UP0 UIADD3 UR4, UPT, UPT, -UR7, UR6, URZ ;  /* 0x0000000607048290 */ /* 0x000fe4000fffe1ff */
[----:B------:R-:W-:Y:S02]  /*5960*/  @!UP0 UIADD3 UR6, UPT, UPT, UR7, -UR6, URZ ;  /* 0x8000000607068290 */ /* 0x000fe4000fffe0ff */
[----:B------:R-:W-:Y:S02]  /*5970*/  @!UP0 UIMAD UR38, UR4, UR5, UR38 ;  /* 0x00000005042682a4 */ /* 0x000fe4000f8e0226 */
[----:B------:R-:W-:Y:S01]  /*5980*/  @!UP0 UIMAD UR37, UR6, UR14, UR37 ;  /* 0x0000000e062582a4 */ /* 0x000fe2000f8e0225 */
[----:B------:R-:W-:Y:S11]  /*5990*/  @!P0 BRA `(.L_x_93) ;  /* 0x00000000007c8947 */ /* 0x000ff60003800000 */
[----:B------:R-:W2:Y:S01]  /*59a0*/  LDCU.64 UR8, c[0x4][0x80] ;  /* 0x01001000ff0877ac */ /* 0x000ea20008000a00 */
[----:B------:R-:W-:Y:S01]  /*59b0*/  MOV R2, 0x0 ;  /* 0x0000000000027802 */ /* 0x000fe20000000f00 */
[----:B------:R-:W-:Y:S02]  /*59c0*/  HFMA2 R12, -RZ, RZ, 0, 5.9604644775390625e-08 ;  /* 0x00000001ff0c7431 */ /* 0x000fe400000001ff */
[----:B------:R-:W-:Y:S01]  /*59d0*/  IMAD.MOV.U32 R8, RZ, RZ, 0x70 ;  /* 0x00000070ff087424 */ /* 0x000fe200078e00ff */
[----:B------:R3:W4:Y:S01]  /*59e0*/  LDC.64 R14, c[0x4][R2] ;  /* 0x01000000020e7b82 */ /* 0x0007220000000a00 */
[----:B------:R-:W1:Y:S01]  /*59f0*/  LDCU.64 UR6, c[0x4][0x88] ;  /* 0x01001100ff0677ac */ /* 0x000e620008000a00 */
[----:B------:R-:W-:Y:S01]  /*5a00*/  IMAD.MOV.U32 R13, RZ, RZ, RZ ;  /* 0x000000ffff0d7224 */ /* 0x000fe200078e00ff */
[----:B------:R-:W1:Y:S01]  /*5a10*/  LDCU.64 UR4, c[0x4][0x8] ;  /* 0x01000100ff0477ac */ /* 0x000e620008000a00 */
[----:B--2---:R-:W-:Y:S01]  /*5a20*/  MOV R5, UR9 ;  /* 0x0000000900057c02 */ /* 0x004fe20008000f00 */
[----:B------:R-:W-:Y:S01]  /*5a30*/  IMAD.U32 R4, RZ, RZ, UR8 ;  /* 0x00000008ff047e24 */ /* 0x000fe2000f8e00ff */
[----:B-1----:R-:W-:Y:S01]  /*5a40*/  MOV R7, UR7 ;  /* 0x0000000700077c02 */ /* 0x002fe20008000f00 */
[----:B------:R-:W-:Y:S01]  /*5a50*/  IMAD.U32 R6, RZ, RZ, UR6 ;  /* 0x00000006ff067e24 */ /* 0x000fe2000f8e00ff */
[----:B------:R-:W-:Y:S01]  /*5a60*/  MOV R11, UR5 ;  /* 0x00000005000b7c02 */ /* 0x000fe20008000f00 */
[----:B------:R-:W-:Y:S02]  /*5a70*/  IMAD.U32 R10, RZ, RZ, UR4 ;  /* 0x00000004ff0a7e24 */ /* 0x000fe4000f8e00ff */
[----:B------:R-:W-:Y:S07]  /*5a80*/  LEPC R20, `(.L_x_94) ;  /* 0x000000001014794e */ /* 0x000fee0000000000 */
[----:B---345:R-:W-:Y:S05]  /*5a90*/  CALL.ABS.NOINC R14 ;  /* 0x000000000e007343 */ /* 0x038fea0003c00000 */
.L_x_94:
[----:B------:R-:W1:Y:S01]  /*5aa0*/  LDCU.64 UR8, c[0x4][0x80] ;  /* 0x01001000ff0877ac */ /* 0x000e620008000a00 */
[----:B------:R-:W2:Y:S01]  /*5ab0*/  LDC.64 R2, c[0x4][R2] ;  /* 0x0100000002027b82 */ /* 0x000ea20000000a00 */
[----:B------:R-:W-:Y:S02]  /*5ac0*/  HFMA2 R12, -RZ, RZ, 0, 5.9604644775390625e-08 ;  /* 0x00000001ff0c7431 */ /* 0x000fe400000001ff */
[----:B------:R-:W-:Y:S02]  /*5ad0*/  IMAD.MOV.U32 R8, RZ, RZ, 0x70 ;  /* 0x00000070ff087424 */ /* 0x000fe400078e00ff */
[----:B------:R-:W-:Y:S01]  /*5ae0*/  IMAD.MOV.U32 R13, RZ, RZ, RZ ;  /* 0x000000ffff0d7224 */ /* 0x000fe200078e00ff */
[----:B------:R-:W3:Y:S01]  /*5af0*/  LDCU.64 UR6, c[0x4][0x88] ;  /* 0x01001100ff0677ac */ /* 0x000ee20008000a00 */
[----:B------:R-:W4:Y:S01]  /*5b00*/  LDCU.64 UR4, c[0x4][0x8] ;  /* 0x01000100ff0477ac */ /* 0x000f220008000a00 */
[----:B-1----:R-:W-:Y:S02]  /*5b10*/  MOV R4, UR8 ;  /* 0x0000000800047c02 */ /* 0x002fe40008000f00 */
[----:B------:R-:W-:Y:S02]  /*5b20*/  MOV R5, UR9 ;  /* 0x0000000900057c02 */ /* 0x000fe40008000f00 */
[----:B---3--:R-:W-:Y:S01]  /*5b30*/  MOV R7, UR7 ;  /* 0x0000000700077c02 */ /* 0x008fe20008000f00 */
[----:B------:R-:W-:Y:S01]  /*5b40*/  IMAD.U32 R6, RZ, RZ, UR6 ;  /* 0x00000006ff067e24 */ /* 0x000fe2000f8e00ff */
[----:B----4-:R-:W-:Y:S01]  /*5b50*/  MOV R11, UR5 ;  /* 0x00000005000b7c02 */ /* 0x010fe20008000f00 */
[----:B------:R-:W-:Y:S02]  /*5b60*/  IMAD.U32 R10, RZ, RZ, UR4 ;  /* 0x00000004ff0a7e24 */ /* 0x000fe4000f8e00ff */
[----:B------:R-:W-:Y:S07]  /*5b70*/  LEPC R20, `(.L_x_93) ;  /* 0x000000001014794e */ /* 0x000fee0000000000 */
[----:B--2---:R-:W-:Y:S05]  /*5b80*/  CALL.ABS.NOINC R2 ;  /* 0x0000000002007343 */ /* 0x004fea0003c00000 */
.L_x_93:
[----:B------:R-:W-:Y:S05]  /*5b90*/  BSYNC.RECONVERGENT B6 ;  /* 0x0000000000067941 */ /* 0x000fea0003800200 */
.L_x_92:
[----:B------:R-:W-:Y:S02]  /*5ba0*/  R2UR UR6, R83 ;  /* 0x00000000530672ca */ /* 0x000fe400000e0000 */
[----:B------:R-:W-:Y:S02]  /*5bb0*/  R2UR UR5, R97 ;  /* 0x00000000610572ca */ /* 0x000fe400000e0000 */
[----:B------:R-:W-:Y:S02]  /*5bc0*/  R2UR UR4, R96 ;  /* 0x00000000600472ca */ /* 0x000fe400000e0000 */
[----:B------:R-:W-:Y:S02]  /*5bd0*/  ISETP.NE.U32.AND P4, PT, R78, RZ, PT ;  /* 0x000000ff4e00720c */ /* 0x000fe40003f85070 */
[----:B------:R-:W-:Y:S02]  /*5be0*/  ISETP.NE.U32.AND P2, PT, RZ, UR54, PT ;  /* 0x00000036ff007c0c */ /* 0x000fe4000bf45070 */
[----:B------:R-:W-:Y:S02]  /*5bf0*/  ISETP.NE.AND.EX P4, PT, R79, RZ, PT, P4 ;  /* 0x000000ff4f00720c */ /* 0x000fe40003f85340 */
[----:B------:R-:W-:Y:S01]  /*5c00*/  ISETP.NE.AND.EX P2, PT, RZ, UR55, PT, P2 ;  /* 0x00000037ff007c0c */ /* 0x000fe2000bf45320 */
[----:B------:R-:W-:Y:S02]  /*5c10*/  UISETP.NE.AND UP2, UPT, UR6, URZ, UPT ;  /* 0x000000ff0600728c */ /* 0x000fe4000bf45270 */
[----:B------:R-:W-:Y:S04]  /*5c20*/  UISETP.NE.U32.AND UP0, UPT, UR5, URZ, UPT ;  /* 0x000000ff0500728c */ /* 0x000fe8000bf05070 */
[----:B------:R-:W-:Y:S01]  /*5c30*/  UISETP.NE.AND.EX UP1, UPT, UR4, URZ, UPT, UP0 ;  /* 0x000000ff0400728c */ /* 0x000fe2000bf25300 */
[----:B------:R-:W-:Y:S01]  /*5c40*/  PLOP3.LUT P1, PT, PT, PT, UP2, 0x80, 0x8 ;  /* 0x000000000008781c */ /* 0x000fe20003f2f028 */
[----:B------:R-:W-:Y:S03]  /*5c50*/  UPLOP3.LUT UP0, UPT, UPT, UPT, UPT, 0x40, 0x4 ;  /* 0x000000000004789c */ /* 0x000fe60003f0e870 */
[----:B------:R-:W-:Y:S06]  /*5c60*/  @UP2 UPLOP3.LUT UP0, UPT, UPT, UPT, UP1, 0x80, 0x8 ;  /* 0x000000000008289c */ /* 0x000fec0003f0f010 */
[----:B------:R-:W-:Y:S01]  /*5c70*/  PLOP3.LUT P0, PT, PT, PT, UP0, 0x80, 0x8 ;  /* 0x000000000008781c */ /* 0x000fe20003f0f008 */
[----:B------:R-:W-:Y:S01]  /*5c80*/  @!UPT UIADD3 URZ, UPT, UPT, URZ, URZ, URZ ;  /* 0x000000fffffff290 */ /* 0x000fe2000fffe0ff */
[----:B------:R-:W-:Y:S11]  /*5c90*/  BRA.U !UP1, `(.L_x_95) ;  /* 0x0000000109407547 */ /* 0x000ff6000b800000 */
[----:B------:R-:W-:Y:S01]  /*5ca0*/  UISETP.NE.U32.AND UP0, UPT, UR54, URZ, UPT ;  /* 0x000000ff3600728c */ /* 0x000fe2000bf05070 */
[----:B------:R-:W-:Y:S01]  /*5cb0*/  R2UR UR6, R97 ;  /* 0x00000000610672ca */ /* 0x000fe200000e0000 */
[----:B------:R-:W2:Y:S01]  /*5cc0*/  LDCU.64 UR8, c[0x0][0x358] ;  /* 0x00006b00ff0877ac */ /* 0x000ea20008000a00 */
[----:B------:R-:W-:Y:S02]  /*5cd0*/  HFMA2 R80, -RZ, RZ, 0, 5.9604644775390625e-08 ;  /* 0x00000001ff507431 */ /* 0x000fe400000001ff */
[----:B-1----:R-:W-:Y:S01]  /*5ce0*/  IMAD.MOV.U32 R0, RZ, RZ, 0x1 ;  /* 0x00000001ff007424 */ /* 0x002fe200078e00ff */
[----:B------:R-:W-:Y:S06]  /*5cf0*/  UISETP.NE.AND.EX UP0, UPT, UR55, URZ, UPT, UP0 ;  /* 0x000000ff3700728c */ /* 0x000fec000bf05300 */
[----:B------:R-:W-:Y:S05]  /*5d00*/  PLOP3.LUT P3, PT, PT, PT, UP0, 0x80, 0x8 ;  /* 0x000000000008781c */ /* 0x000fea0003f6f008 */
[----:B------:R-:W1:Y:S01]  /*5d10*/  @UP0 LDCU.64 UR4, c[0x0][0x888] ;  /* 0x00011100ff0407ac */ /* 0x000e620008000a00 */
[----:B------:R-:W-:Y:S07]  /*5d20*/  @UP0 UIMAD UR6, UR36, UR6, URZ ;  /* 0x00000006240602a4 */ /* 0x000fee000f8e02ff */
[----:B------:R-:W-:Y:S01]  /*5d30*/  @!P3 PRMT R80, R0, 0x7610, R80 ;  /* 0x000076100050b816 */ /* 0x000fe20000000050 */
[----:B-1----:R-:W-:Y:S06]  /*5d40*/  @UP0 UIMAD.WIDE UR4, UR6, 0x4, UR4 ;  /* 0x00000004060408a5 */ /* 0x002fec000f8e0204 */
[----:B------:R-:W-:Y:S02]  /*5d50*/  IMAD.U32 R2, RZ, RZ, UR4 ;  /* 0x00000004ff027e24 */ /* 0x000fe4000f8e00ff */
[----:B------:R-:W-:Y:S03]  /*5d60*/  IMAD.U32 R3, RZ, RZ, UR5 ;  /* 0x00000005ff037e24 */ /* 0x000fe6000f8e00ff */
[----:B------:R-:W1:Y:S02]  /*5d70*/  @!UP0 LDCU UR4, c[0x0][0x880] ;  /* 0x00011000ff0487ac */ /* 0x000e640008000800 */
[----:B--2--5:R2:W5:Y:S02]  /*5d80*/  @P3 LDG.E R41, desc[UR8][R2.64] ;  /* 0x0000000802293981 */ /* 0x024564000c1e1900 */
[----:B-12---:R-:W-:Y:S02]  /*5d90*/  @!P3 MOV R41, UR4 ;  /* 0x000000040029bc02 */ /* 0x006fe40008000f00 */
.L_x_95:
[----:B------:R-:W-:Y:S05]  /*5da0*/  @!P4 BRA `(.L_x_96) ;  /* 0x000000000024c947 */ /* 0x000fea0003800000 */
[----:B------:R-:W-:Y:S01]  /*5db0*/  ISETP.NE.U32.AND P3, PT, R76, RZ, PT ;  /* 0x000000ff4c00720c */ /* 0x000fe20003f65070 */
[----:B------:R-:W2:Y:S03]  /*5dc0*/  LDCU.64 UR4, c[0x0][0x358] ;  /* 0x00006b00ff0477ac */ /* 0x000ea60008000a00 */
[----:B------:R-:W-:Y:S11]  /*5dd0*/  ISETP.NE.AND.EX P3, PT, R77, RZ, PT, P3 ;  /* 0x000000ff4d00720c */ /* 0x000ff60003f65330 */
[----:B------:R-:W-:Y:S02]  /*5de0*/  @!UPT UIADD3 URZ, UPT, UPT, URZ, URZ, URZ ;  /* 0x000000fffffff290 */ /* 0x000fe4000fffe0ff */
[----:B------:R-:W3:Y:S01]  /*5df0*/  @P3 LDC.64 R2, c[0x0][0x8a8] ;  /* 0x00022a00ff023b82 */ /* 0x000ee20000000a00 */
[----:B-1----:R-:W-:Y:S04]  /*5e00*/  @P3 IMAD R0, R78, UR36, RZ ;  /* 0x000000244e003c24 */ /* 0x002fe8000f8e02ff */
[----:B---3--:R-:W-:Y:S05]  /*5e10*/  @P3 IMAD.WIDE R2, R0, 0x4, R2 ;  /* 0x0000000400023825 */ /* 0x008fea00078e0202 */
[----:B--2--5:R2:W5:Y:S02]  /*5e20*/  @P3 LDG.E R38, desc[UR4][R2.64] ;  /* 0x0000000402263981 */ /* 0x024564000c1e1900 */
[----:B--2---:R-:W3:Y:S02]  /*5e30*/  @!P3 LDC R38, c[0x0][0x8a0] ;  /* 0x00022800ff26bb82 */ /* 0x004ee40000000800 */
.L_x_96:
[----:B-----5:R-:W-:Y:S01]  /*5e40*/  FSETP.NEU.AND P3, PT, R41, RZ, PT ;  /* 0x000000ff2900720b */ /* 0x020fe20003f6d000 */
[----:B------:R-:W-:Y:S01]  /*5e50*/  BSSY B1, `(.L_x_97) ;  /* 0x0000039000017945 */ /* 0x000fe20003800000 */
[----:B------:R-:W-:Y:S01]  /*5e60*/  SEL R3, RZ, 0xffffffff, P2 ;  /* 0xffffffffff037807 */ /* 0x000fe20001000000 */
[----:B------:R-:W-:Y:S01]  /*5e70*/  IMAD.MOV.U32 R47, RZ, RZ, 0x1 ;  /* 0x00000001ff2f7424 */ /* 0x000fe200078e00ff */
[----:B------:R-:W-:Y:S01]  /*5e80*/  @P1 LOP3.LUT P2, RZ, R80, 0xff, RZ, 0xc0, !PT ;  /* 0x000000ff50ff1812 */ /* 0x000fe2000784c0ff */
[----:B------:R-:W-:Y:S01]  /*5e90*/  IMAD R39, R36, 0x80, R37 ;  /* 0x0000008024277824 */ /* 0x000fe200078e0225 */
[----:B------:R-:W-:Y:S01]  /*5ea0*/  @P1 SEL R2, RZ, 0xffffffff, P3 ;  /* 0xffffffffff021807 */ /* 0x000fe20001800000 */
[----:B------:R-:W-:Y:S01]  /*5eb0*/  IMAD R87, R94, -0x10, R92 ;  /* 0xfffffff05e577824 */ /* 0x000fe200078e025c */
[----:B------:R-:W-:Y:S01]  /*5ec0*/  LOP3.LUT R90, R90, 0x1, RZ, 0x3c, !PT ;  /* 0x000000015a5a7812 */ /* 0x000fe200078e3cff */
[----:B------:R-:W-:Y:S01]  /*5ed0*/  IMAD.MOV.U32 R46, RZ, RZ, RZ ;  /* 0x000000ffff2e7224 */ /* 0x000fe200078e00ff */
[----:B------:R-:W-:Y:S02]  /*5ee0*/  @P0 SEL R2, R3, R2, !P2 ;  /* 0x0000000203020207 */ /* 0x000fe40005000000 */
[----:B------:R-:W-:Y:S02]  /*5ef0*/  CS2R R74, SRZ ;  /* 0x00000000004a7805 */ /* 0x000fe4000001ff00 */
[----:B------:R-:W-:Y:S02]  /*5f00*/  LEA R99, R36, UR44, 0x3 ;  /* 0x0000002c24637c11 */ /* 0x000fe4000f8e18ff */
[----:B------:R-:W-:Y:S02]  /*5f10*/  CS2R R72, SRZ ;  /* 0x0000000000487805 */ /* 0x000fe4000001ff00 */
[----:B------:R-:W-:Y:S02]  /*5f20*/  @P1 LOP3.LUT R2, R2, 0x1, RZ, 0xc0, !PT ;  /* 0x0000000102021812 */ /* 0x000fe400078ec0ff */
[----:B------:R-:W-:Y:S02]  /*5f30*/  CS2R R66, SRZ ;  /* 0x0000000000427805 */ /* 0x000fe4000001ff00 */
[----:B-1----:R-:W-:Y:S02]  /*5f40*/  SHF.L.U32 R0, R89, 0x1f, RZ ;  /* 0x0000001f59007819 */ /* 0x002fe400000006ff */
[----:B------:R-:W-:Y:S02]  /*5f50*/  CS2R R64, SRZ ;  /* 0x0000000000407805 */ /* 0x000fe4000001ff00 */
[----:B------:R-:W-:Y:S02]  /*5f60*/  ISETP.NE.U32.OR P5, PT, R2, 0x1, !P1 ;  /* 0x000000010200780c */ /* 0x000fe40004fa5470 */
[----:B------:R-:W-:Y:S02]  /*5f70*/  CS2R R58, SRZ ;  /* 0x00000000003a7805 */ /* 0x000fe4000001ff00 */
[----:B------:R-:W-:Y:S02]  /*5f80*/  PLOP3.LUT P2, PT, PT, PT, UP1, 0x80, 0x8 ;  /* 0x000000000008781c */ /* 0x000fe40003f4f018 */
[----:B------:R-:W-:Y:S02]  /*5f90*/  CS2R R56, SRZ ;  /* 0x0000000000387805 */ /* 0x000fe4000001ff00 */
[----:B------:R-:W-:Y:S02]  /*5fa0*/  LOP3.LUT P4, R85, R80, 0xff, RZ, 0xc0, !PT ;  /* 0x000000ff50557812 */ /* 0x000fe4000788c0ff */
[----:B------:R-:W-:Y:S02]  /*5fb0*/  CS2R R50, SRZ ;  /* 0x0000000000327805 */ /* 0x000fe4000001ff00 */
[----:B------:R-:W-:Y:S02]  /*5fc0*/  SEL R2, RZ, 0xffffffff, P3 ;  /* 0xffffffffff027807 */ /* 0x000fe40001800000 */
[----:B------:R-:W-:Y:S02]  /*5fd0*/  CS2R R48, SRZ ;  /* 0x0000000000307805 */ /* 0x000fe4000001ff00 */
[----:B------:R-:W-:Y:S02]  /*5fe0*/  P2R R98, PR, RZ, 0x20 ;  /* 0x00000020ff627803 */ /* 0x000fe40000000000 */
[----:B------:R-:W-:Y:S02]  /*5ff0*/  @P5 SHF.L.U32 R4, R90, 0x1f, RZ ;  /* 0x0000001f5a045819 */ /* 0x000fe400000006ff */
[----:B------:R-:W-:Y:S02]  /*6000*/  @P2 SEL R2, R3, R2, !P4 ;  /* 0x0000000203022207 */ /* 0x000fe40006000000 */
[----:B------:R-:W1:Y:S02]  /*6010*/  @P5 SYNCS.PHASECHK.TRANS64.TRYWAIT P1, [UR44+0x40], R4 ;  /* 0x00004004ff0055a7 */ /* 0x000e64000802112c */
[----:B------:R-:W-:Y:S04]  /*6020*/  LOP3.LUT R2, R2, 0x1, RZ, 0xc0, !PT ;  /* 0x0000000102027812 */ /* 0x000fe800078ec0ff */
[----:B------:R-:W-:Y:S04]  /*6030*/  ISETP.NE.U32.AND P2, PT, R2, 0x1, PT ;  /* 0x000000010200780c */ /* 0x000fe80003f45070 */
[----:B------:R-:W-:Y:S01]  /*6040*/  P2R R60, PR, RZ, 0x4 ;  /* 0x00000004ff3c7803 */ /* 0x000fe20000000000 */
[----:B------:R2:W4:Y:S01]  /*6050*/  SYNCS.PHASECHK.TRANS64.TRYWAIT P0, [R99+URZ+0xb0], R0 ;  /* 0x0000b000630075a7 */ /* 0x00052200080011ff */
[----:B-1----:R-:W-:Y:S01]  /*6060*/  @P5 SEL R47, RZ, 0x1, !P1 ;  /* 0x00000001ff2f5807 */ /* 0x002fe20004800000 */
[----:B--2---:R-:W-:Y:S06]  /*6070*/  @!P5 BRA `(.L_x_98) ;  /* 0x000000000058d947 */ /* 0x004fec0003800000 */
[----:B------:R-:W-:Y:S01]  /*6080*/  IMAD.MOV.U32 R75, RZ, RZ, RZ ;  /* 0x000000ffff4b7224 */ /* 0x000fe200078e00ff */
[----:B------:R-:W-:Y:S01]  /*6090*/  ISETP.NE.AND P1, PT, R47, RZ, PT ;  /* 0x000000ff2f00720c */ /* 0x000fe20003f25270 */
[----:B------:R-:W-:Y:S01]  /*60a0*/  BSSY B0, `(.L_x_99) ;  /* 0x000000c000007945 */ /* 0x000fe20003800000 */
[----:B------:R-:W-:Y:S02]  /*60b0*/  CS2R R50, SRZ ;  /* 0x0000000000327805 */ /* 0x000fe4000001ff00 */
[----:B------:R-:W-:Y:S02]  /*60c0*/  CS2R R48, SRZ ;  /* 0x0000000000307805 */ /* 0x000fe4000001ff00 */
[----:B------:R-:W-:Y:S02]  /*60d0*/  CS2R R58, SRZ ;  /* 0x00000000003a7805 */ /* 0x000fe4000001ff00 */
[----:B------:R-:W-:Y:S02]  /*60e0*/  CS2R R56, SRZ ;  /* 0x0000000000387805 */ /* 0x000fe4000001ff00 */
[----:B------:R-:W-:Y:S02]  /*60f0*/  CS2R R66, SRZ ;  /* 0x0000000000427805 */ /* 0x000fe4000001ff00 */
[----:B------:R-:W-:Y:S02]  /*6100*/  CS2R R64, SRZ ;  /* 0x0000000000407805 */ /* 0x000fe4000001ff00 */
[----:B------:R-:W-:Y:S01]  /*6110*/  CS2R R72, SRZ ;  /* 0x0000000000487805 */ /* 0x000fe2000001ff00 */
[----:B------:R-:W-:Y:S06]  /*6120*/  @P1 BRA `(.L_x_100) ;  /* 0x00000000000c1947 */ /* 0x000fec0003800000 */
[----:B------:R-:W-:Y:S04]  /*6130*/  SHF.L.U32 R3, R90, 0x1f, RZ ;  /* 0x0000001f5a037819 */ /* 0x000fe800000006ff */
[----:B------:R-:W1:Y:S02]  /*6140*/  SYNCS.PHASECHK.TRANS64.TRYWAIT P1, [UR44+0x40], R3 ;  /* 0x00004003ff0075a7 */ /* 0x000e64000802112c */
[----:B-1----:R-:W-:Y:S05]  /*6150*/  @!P1 BRA `(.L_x_101) ;  /* 0x0000003c00789947 */ /* 0x002fea0003800000 */
.L_x_100:
[----:B------:R-:W-:Y:S05]  /*6160*/  BSYNC B0 ;  /* 0x0000000000007941 */ /* 0x000fea0003800000 */
.L_x_99:
[----:B------:R-:W-:Y:S01]  /*6170*/  ISETP.NE.AND P1, PT, R60, RZ, PT ;  /* 0x000000ff3c00720c */ /* 0x000fe20003f25270 */
[----:B------:R-:W-:Y:S11]  /*6180*/  HFMA2 R46, -RZ, RZ, 0, 5.9604644775390625e-08 ;  /* 0x00000001ff2e7431 */ /* 0x000ff600000001ff */
[----:B------:R-:W-:Y:S01]  /*6190*/  @!UPT UIADD3 URZ, UPT, UPT, URZ, URZ, URZ ;  /* 0x000000fffffff290 */ /* 0x000fe2000fffe0ff */
[----:B------:R2:W1:Y:S04]  /*61a0*/  @P1 LDS.128 R48, [R93] ;  /* 0x000000005d301984 */ /* 0x0004680000000c00 */
[----:B------:R2:W1:Y:S04]  /*61b0*/  @P1 LDS.128 R56, [R92+0x10] ;  /* 0x000010005c381984 */ /* 0x0004680000000c00 */
[----:B------:R2:W1:Y:S04]  /*61c0*/  @P1 LDS.128 R64, [R91+0x20] ;  /* 0x000020005b401984 */ /* 0x0004680000000c00 */
[----:B------:R2:W1:Y:S02]  /*61d0*/  @P1 LDS.128 R72, [R87+0x30] ;  /* 0x0000300057481984 */ /* 0x0004640000000c00 */
.L_x_98:
[----:B------:R-:W-:Y:S05]  /*61e0*/  BSYNC B1 ;  /* 0x0000000000017941 */ /* 0x000fea0003800000 */
.L_x_97:
[----:B-1----:R-:W-:Y:S04]  /*61f0*/  SHF.R.U32.HI R2, RZ, 0x15, R39 ;  /* 0x00000015ff027819 */ /* 0x002fe80000011627 */
[----:B------:R-:W-:Y:S01]  /*6200*/  LOP3.LUT P1, RZ, R2, 0x3, R81, 0x48, !PT ;  /* 0x0000000302ff7812 */ /* 0x000fe20007824851 */
[----:B------:R-:W-:Y:S01]  /*6210*/  @!UPT UIADD3 URZ, UPT, UPT, URZ, URZ, URZ ;  /* 0x000000fffffff290 */ /* 0x000fe2000fffe0ff */
[----:B----4-:R-:W-:Y:S11]  /*6220*/  @P0 BRA `(.L_x_102) ;  /* 0x0000000000080947 */ /* 0x010ff60003800000 */
[----:B------:R-:W1:Y:S02]  /*6230*/  SYNCS.PHASECHK.TRANS64.TRYWAIT P0, [R99+URZ+0xb0], R0 ;  /* 0x0000b000630075a7 */ /* 0x000e6400080011ff */
[----:B-1----:R-:W-:Y:S05]  /*6240*/  @!P0 BRA `(.L_x_103) ;  /* 0x0000003c00548947 */ /* 0x002fea0003800000 */
.L_x_102:
[----:B------:R-:W-:Y:S05]  /*6250*/  @!P1 BRA `(.L_x_104) ;  /* 0x0000000000409947 */ /* 0x000fea0003800000 */
[----:B------:R-:W4:Y:S01]  /*6260*/  LDCU.64 UR8, c[0x4][0x70] ;  /* 0x01000e00ff0877ac */ /* 0x000f220008000a00 */
[----:B------:R-:W-:Y:S01]  /*6270*/  MOV R3, 0x0 ;  /* 0x0000000000037802 */ /* 0x000fe20000000f00 */
[----:B------:R-:W-:Y:S02]  /*6280*/  HFMA2 R12, -RZ, RZ, 0, 5.9604644775390625e-08 ;  /* 0x00000001ff0c7431 */ /* 0x000fe400000001ff */
[----:B------:R-:W-:Y:S02]  /*6290*/  IMAD.MOV.U32 R8, RZ, RZ, 0x192 ;  /* 0x00000192ff087424 */ /* 0x000fe400078e00ff */
[----:B------:R-:W-:Y:S01]  /*62a0*/  IMAD.MOV.U32 R13, RZ, RZ, RZ ;  /* 0x000000ffff0d7224 */ /* 0x000fe200078e00ff */
[----:B------:R-:W5:Y:S01]  /*62b0*/  LDCU.64 UR6, c[0x4][0x78] ;  /* 0x01000f00ff0677ac */ /* 0x000f620008000a00 */
[----:B------:R-:W1:Y:S01]  /*62c0*/  LDC.64 R2, c[0x4][R3] ;  /* 0x0100000003027b82 */ /* 0x000e620000000a00 */
[----:B------:R-:W2:Y:S01]  /*62d0*/  LDCU.64 UR4, c[0x4][0x10] ;  /* 0x01000200ff0477ac */ /* 0x000ea20008000a00 */
[----:B----4-:R-:W-:Y:S01]  /*62e0*/  MOV R5, UR9 ;  /* 0x0000000900057c02 */ /* 0x010fe20008000f00 */
[----:B------:R-:W-:Y:S01]  /*62f0*/  IMAD.U32 R4, RZ, RZ, UR8 ;  /* 0x00000008ff047e24 */ /* 0x000fe2000f8e00ff */
[----:B-----5:R-:W-:Y:S01]  /*6300*/  MOV R7, UR7 ;  /* 0x0000000700077c02 */ /* 0x020fe20008000f00 */
[----:B------:R-:W-:Y:S01]  /*6310*/  IMAD.U32 R6, RZ, RZ, UR6 ;  /* 0x00000006ff067e24 */ /* 0x000fe2000f8e00ff */
[----:B--2---:R-:W-:Y:S01]  /*6320*/  MOV R11, UR5 ;  /* 0x00000005000b7c02 */ /* 0x004fe20008000f00 */
[----:B------:R-:W-:Y:S02]  /*6330*/  IMAD.U32 R10, RZ, RZ, UR4 ;  /* 0x00000004ff0a7e24 */ /* 0x000fe4000f8e00ff */
[----:B------:R-:W-:Y:S07]  /*6340*/  LEPC R20, `(.L_x_104) ;  /* 0x000000001014794e */ /* 0x000fee0000000000 */
[----:B-1-3--:R-:W-:Y:S05]  /*6350*/  CALL.ABS.NOINC R2 ;  /* 0x0000000002007343 */ /* 0x00afea0003c00000 */
.L_x_104:
[----:B------:R-:W-:Y:S05]  /*6360*/  WARPSYNC.ALL ;  /* 0x0000000000007948 */ /* 0x000fea0003800000 */
[----:B------:R-:W-:Y:S01]  /*6370*/  R2UR UR4, R39 ;  /* 0x00000000270472ca */ /* 0x000fe200000e0000 */
[--C-:B------:R-:W-:Y:S01]  /*6380*/  HADD2.F32 R40, -RZ, R48.reuse.H0_H0 ;  /* 0x20000030ff287230 */ /* 0x100fe20000004100 */
[----:B------:R-:W-:Y:S01]  /*6390*/  ISETP.NE.AND P0, PT, R95, RZ, PT ;  /* 0x000000ff5f00720c */ /* 0x000fe20003f05270 */
[----:B------:R-:W-:Y:S01]  /*63a0*/  HADD2.F32 R43, -RZ, R48.H1_H1 ;  /* 0x30000030ff2b7230 */ /* 0x000fe20000004100 */
[----:B------:R-:W-:Y:S01]  /*63b0*/  BSSY.RECONVERGENT B0, `(.L_x_105) ;  /* 0x0000086000007945 */ /* 0x000fe20003800200 */
[----:B------:R-:W-:Y:S02]  /*63c0*/  HADD2.F32 R42, -RZ, R49.H0_H0 ;  /* 0x20000031ff2a7230 */ /* 0x000fe40000004100 */
[----:B------:R-:W-:Y:S02]  /*63d0*/  HADD2.F32 R45, -RZ, R51.H0_H0 ;  /* 0x20000033ff2d7230 */ /* 0x000fe40000004100 */
[----:B------:R-:W-:Y:S04]  /*63e0*/  HADD2.F32 R44, -RZ, R75.H1_H1 ;  /* 0x3000004bff2c7230 */ /* 0x000fe80000004100 */
[----:B------:R-:W1:Y:S02]  /*63f0*/  LDTM.x32 R4, tmem[UR4] ;  /* 0x00000004000479ee */ /* 0x000e6400082c0000 */
[C---:B-1-3--:R-:W-:Y:S01]  /*6400*/  FMUL R0, R38.reuse, R4 ;  /* 0x0000000426007220 */ /* 0x04afe20000400000 */
[C---:B------:R-:W-:Y:S01]  /*6410*/  FMUL R2, R38.reuse, R5 ;  /* 0x0000000526027220 */ /* 0x040fe20000400000 */
[C---:B------:R-:W-:Y:S01]  /*6420*/  FMUL R3, R38.reuse, R6 ;  /* 0x0000000626037220 */ /* 0x040fe20000400000 */
[C---:B------:R-:W-:Y:S01]  /*6430*/  FMUL R7, R38.reuse, R7 ;  /* 0x0000000726077220 */ /* 0x040fe20000400000 */
[C---:B------:R-:W-:Y:S01]  /*6440*/  FFMA R0, R41.reuse, R40, R0 ;  /* 0x0000002829007223 */ /* 0x040fe20000000000 */
[----:B------:R-:W-:Y:S02]  /*6450*/  HADD2.F32 R40, -RZ, R49.H1_H1 ;  /* 0x30000031ff287230 */ /* 0x000fe40000004100 */
[C---:B------:R-:W-:Y:S01]  /*6460*/  FFMA R2, R41.reuse, R43, R2 ;  /* 0x0000002b29027223 */ /* 0x040fe20000000002 */
[C---:B------:R-:W-:Y:S01]  /*6470*/  FFMA R3, R41.reuse, R42, R3 ;  /* 0x0000002a29037223 */ /* 0x040fe20000000003 */
[--C-:B------:R-:W-:Y:S02]  /*6480*/  HADD2.F32 R43, -RZ, R50.reuse.H0_H0 ;  /* 0x20000032ff2b7230 */ /* 0x100fe40000004100 */
[----:B------:R-:W-:Y:S01]  /*6490*/  FMUL R4, R38, R8 ;  /* 0x0000000826047220 */ /* 0x000fe20000400000 */
[----:B------:R-:W-:Y:S01]  /*64a0*/  HADD2.F32 R42, -RZ, R50.H1_H1 ;  /* 0x30000032ff2a7230 */ /* 0x000fe20000004100 */
[----:B------:R-:W-:Y:S01]  /*64b0*/  F2FP.F16.F32.PACK_AB R52, R2, R0 ;  /* 0x000000000234723e */ /* 0x000fe200000000ff */
[C---:B------:R-:W-:Y:S01]  /*64c0*/  FFMA R7, R41.reuse, R40, R7 ;  /* 0x0000002829077223 */ /* 0x040fe20000000007 */
[----:B------:R-:W-:Y:S01]  /*64d0*/  FFMA R4, R41, R43, R4 ;  /* 0x0000002b29047223 */ /* 0x000fe20000000004 */
[C---:B------:R-:W-:Y:S01]  /*64e0*/  FMUL R5, R38.reuse, R9 ;  /* 0x0000000926057220 */ /* 0x040fe20000400000 */
[C---:B------:R-:W-:Y:S01]  /*64f0*/  FMUL R6, R38.reuse, R10 ;  /* 0x0000000a26067220 */ /* 0x040fe20000400000 */
[----:B------:R-:W-:Y:S01]  /*6500*/  HADD2.F32 R40, -RZ, R51.H1_H1 ;  /* 0x30000033ff287230 */ /* 0x000fe20000004100 */
[----:B------:R-:W-:Y:S01]  /*6510*/  F2FP.F16.F32.PACK_AB R53, R7, R3 ;  /* 0x000000030735723e */ /* 0x000fe200000000ff */
[C---:B------:R-:W-:Y:S01]  /*6520*/  FFMA R5, R41.reuse, R42, R5 ;  /* 0x0000002a29057223 */ /* 0x040fe20000000005 */
[----:B------:R-:W-:Y:S01]  /*6530*/  FFMA R6, R41, R45, R6 ;  /* 0x0000002d29067223 */ /* 0x000fe20000000006 */
[C---:B------:R-:W-:Y:S01]  /*6540*/  FMUL R11, R38.reuse, R11 ;  /* 0x0000000b260b7220 */ /* 0x040fe20000400000 */
[--C-:B------:R-:W-:Y:S02]  /*6550*/  HADD2.F32 R43, -RZ, R56.reuse.H0_H0 ;  /* 0x20000038ff2b7230 */ /* 0x100fe40000004100 */
[C---:B------:R-:W-:Y:S01]  /*6560*/  FMUL R8, R38.reuse, R12 ;  /* 0x0000000c26087220 */ /* 0x040fe20000400000 */
[----:B------:R-:W-:Y:S01]  /*6570*/  F2FP.F16.F32.PACK_AB R54, R5, R4 ;  /* 0x000000040536723e */ /* 0x000fe200000000ff */
[C---:B------:R-:W-:Y:S01]  /*6580*/  FFMA R11, R41.reuse, R40, R11 ;  /* 0x00000028290b7223 */ /* 0x040fe2000000000b */
[----:B------:R-:W-:Y:S02]  /*6590*/  HADD2.F32 R40, -RZ, R56.H1_H1 ;  /* 0x30000038ff287230 */ /* 0x000fe40000004100 */
[----:B------:R-:W-:Y:S01]  /*65a0*/  FFMA R8, R41, R43, R8 ;  /* 0x0000002b29087223 */ /* 0x000fe20000000008 */
[C---:B------:R-:W-:Y:S01]  /*65b0*/  FMUL R9, R38.reuse, R13 ;  /* 0x0000000d26097220 */ /* 0x040fe20000400000 */
[--C-:B------:R-:W-:Y:S01]  /*65c0*/  HADD2.F32 R45, -RZ, R57.reuse.H0_H0 ;  /* 0x20000039ff2d7230 */ /* 0x100fe20000004100 */
[----:B------:R-:W-:Y:S01]  /*65d0*/  F2FP.F16.F32.PACK_AB R55, R11, R6 ;  /* 0x000000060b37723e */ /* 0x000fe200000000ff */
[C---:B------:R-:W-:Y:S01]  /*65e0*/  FMUL R10, R38.reuse, R14 ;  /* 0x0000000e260a7220 */ /* 0x040fe20000400000 */
[----:B------:R-:W-:Y:S02]  /*65f0*/  HADD2.F32 R42, -RZ, R57.H1_H1 ;  /* 0x30000039ff2a7230 */ /* 0x000fe40000004100 */
[C---:B------:R-:W-:Y:S01]  /*6600*/  FFMA R9, R41.reuse, R40, R9 ;  /* 0x0000002829097223 */ /* 0x040fe20000000009 */
[C---:B------:R-:W-:Y:S01]  /*6610*/  FMUL R15, R38.reuse, R15 ;  /* 0x0000000f260f7220 */ /* 0x040fe20000400000 */
[----:B------:R1:W-:Y:S01]  /*6620*/  STS.128 [R93], R52 ;  /* 0x000000345d007388 */ /* 0x0003e20000000c00 */
[----:B------:R-:W-:Y:S01]  /*6630*/  FFMA R10, R41, R45, R10 ;  /* 0x0000002d290a7223 */ /* 0x000fe2000000000a */
[--C-:B------:R-:W-:Y:S01]  /*6640*/  HADD2.F32 R40, -RZ, R58.reuse.H0_H0 ;  /* 0x2000003aff287230 */ /* 0x100fe20000004100 */
[----:B------:R-:W-:Y:S01]  /*6650*/  F2FP.F16.F32.PACK_AB R68, R9, R8 ;  /* 0x000000080944723e */ /* 0x000fe200000000ff */
[----:B------:R-:W-:Y:S01]  /*6660*/  FFMA R15, R41, R42, R15 ;  /* 0x0000002a290f7223 */ /* 0x000fe2000000000f */
[C---:B------:R-:W-:Y:S01]  /*6670*/  FMUL R12, R38.reuse, R16 ;  /* 0x00000010260c7220 */ /* 0x040fe20000400000 */
[----:B------:R-:W-:Y:S02]  /*6680*/  HADD2.F32 R42, -RZ, R58.H1_H1 ;  /* 0x3000003aff2a7230 */ /* 0x000fe40000004100 */
[C---:B------:R-:W-:Y:S01]  /*6690*/  FMUL R13, R38.reuse, R17 ;  /* 0x00000011260d7220 */ /* 0x040fe20000400000 */
[--C-:B------:R-:W-:Y:S01]  /*66a0*/  HADD2.F32 R43, -RZ, R59.reuse.H0_H0 ;  /* 0x2000003bff2b7230 */ /* 0x100fe20000004100 */
[----:B------:R-:W-:Y:S01]  /*66b0*/  F2FP.F16.F32.PACK_AB R69, R15, R10 ;  /* 0x0000000a0f45723e */ /* 0x000fe200000000ff */
[C---:B------:R-:W-:Y:S01]  /*66c0*/  FFMA R12, R41.reuse, R40, R12 ;  /* 0x00000028290c7223 */ /* 0x040fe2000000000c */
[C---:B------:R-:W-:Y:S01]  /*66d0*/  FFMA R13, R41.reuse, R42, R13 ;  /* 0x0000002a290d7223 */ /* 0x040fe2000000000d */
[C---:B------:R-:W-:Y:S01]  /*66e0*/  FMUL R14, R38.reuse, R18 ;  /* 0x00000012260e7220 */ /* 0x040fe20000400000 */
[----:B------:R-:W-:Y:S02]  /*66f0*/  HADD2.F32 R40, -RZ, R59.H1_H1 ;  /* 0x3000003bff287230 */ /* 0x000fe40000004100 */
[C---:B------:R-:W-:Y:S01]  /*6700*/  FMUL R19, R38.reuse, R19 ;  /* 0x0000001326137220 */ /* 0x040fe20000400000 */
[C---:B------:R-:W-:Y:S01]  /*6710*/  FMUL R16, R38.reuse, R20 ;  /* 0x0000001426107220 */ /* 0x040fe20000400000 */
[C---:B------:R-:W-:Y:S01]  /*6720*/  FFMA R14, R41.reuse, R43, R14 ;  /* 0x0000002b290e7223 */ /* 0x040fe2000000000e */
[--C-:B------:R-:W-:Y:S02]  /*6730*/  HADD2.F32 R43, -RZ, R64.reuse.H0_H0 ;  /* 0x20000040ff2b7230 */ /* 0x100fe40000004100 */
[C---:B------:R-:W-:Y:S01]  /*6740*/  FFMA R19, R41.reuse, R40, R19 ;  /* 0x0000002829137223 */ /* 0x040fe20000000013 */
[----:B------:R-:W-:Y:S02]  /*6750*/  HADD2.F32 R42, -RZ, R64.H1_H1 ;  /* 0x30000040ff2a7230 */ /* 0x000fe40000004100 */
[C---:B------:R-:W-:Y:S01]  /*6760*/  FMUL R17, R38.reuse, R21 ;  /* 0x0000001526117220 */ /* 0x040fe20000400000 */
[--C-:B------:R-:W-:Y:S02]  /*6770*/  HADD2.F32 R45, -RZ, R65.reuse.H0_H0 ;  /* 0x20000041ff2d7230 */ /* 0x100fe40000004100 */
[C---:B------:R-:W-:Y:S01]  /*6780*/  FMUL R18, R38.reuse, R22 ;  /* 0x0000001626127220 */ /* 0x040fe20000400000 */
[----:B------:R-:W-:Y:S02]  /*6790*/  HADD2.F32 R40, -RZ, R65.H1_H1 ;  /* 0x30000041ff287230 */ /* 0x000fe40000004100 */
[C---:B------:R-:W-:Y:S01]  /*67a0*/  FMUL R23, R38.reuse, R23 ;  /* 0x0000001726177220 */ /* 0x040fe20000400000 */
[C---:B------:R-:W-:Y:S01]  /*67b0*/  FFMA R16, R41.reuse, R43, R16 ;  /* 0x0000002b29107223 */ /* 0x040fe20000000010 */
[C---:B------:R-:W-:Y:S01]  /*67c0*/  FFMA R17, R41.reuse, R42, R17 ;  /* 0x0000002a29117223 */ /* 0x040fe20000000011 */
[C---:B------:R-:W-:Y:S01]  /*67d0*/  FFMA R18, R41.reuse, R45, R18 ;  /* 0x0000002d29127223 */ /* 0x040fe20000000012 */
[C---:B------:R-:W-:Y:S01]  /*67e0*/  FFMA R23, R41.reuse, R40, R23 ;  /* 0x0000002829177223 */ /* 0x040fe20000000017 */
[--C-:B------:R-:W-:Y:S02]  /*67f0*/  HADD2.F32 R43, -RZ, R66.reuse.H0_H0 ;  /* 0x20000042ff2b7230 */ /* 0x100fe40000004100 */
[C---:B------:R-:W-:Y:S01]  /*6800*/  FMUL R20, R38.reuse, R24 ;  /* 0x0000001826147220 */ /* 0x040fe20000400000 */
        /* <DEDUP_REMOVED lines=9> */
[----:B------:R-:W-:Y:S01]  /*68a0*/  FFMA R27, R41, R42, R27 ;  /* 0x0000002a291b7223 */ /* 0x000fe2000000001b */
[--C-:B------:R-:W-:Y:S02]  /*68b0*/  HADD2.F32 R40, -RZ, R72.reuse.H0_H0 ;  /* 0x20000048ff287230 */ /* 0x100fe40000004100 */
[C---:B------:R-:W-:Y:S01]  /*68c0*/  FMUL R24, R38.reuse, R28 ;  /* 0x0000001c26187220 */ /* 0x040fe20000400000 */
[----:B------:R-:W-:Y:S02]  /*68d0*/  HADD2.F32 R42, -RZ, R72.H1_H1 ;  /* 0x30000048ff2a7230 */ /* 0x000fe40000004100 */
[C---:B------:R-:W-:Y:S01]  /*68e0*/  FMUL R25, R38.reuse, R29 ;  /* 0x0000001d26197220 */ /* 0x040fe20000400000 */
[--C-:B------:R-:W-:Y:S02]  /*68f0*/  HADD2.F32 R43, -RZ, R73.reuse.H0_H0 ;  /* 0x20000049ff2b7230 */ /* 0x100fe40000004100 */
[C---:B------:R-:W-:Y:S01]  /*6900*/  FMUL R26, R38.reuse, R30 ;  /* 0x0000001e261a7220 */ /* 0x040fe20000400000 */
[----:B------:R-:W-:Y:S01]  /*6910*/  F2FP.F16.F32.PACK_AB R70, R13, R12 ;  /* 0x0000000c0d46723e */ /* 0x000fe200000000ff */
[----:B------:R-:W-:Y:S01]  /*6920*/  FFMA R24, R41, R40, R24 ;  /* 0x0000002829187223 */ /* 0x000fe20000000018 */
[----:B------:R-:W-:Y:S01]  /*6930*/  F2FP.F16.F32.PACK_AB R71, R19, R14 ;  /* 0x0000000e1347723e */ /* 0x000fe200000000ff */
[C---:B------:R-:W-:Y:S01]  /*6940*/  FFMA R25, R41.reuse, R42, R25 ;  /* 0x0000002a29197223 */ /* 0x040fe20000000019 */
[C---:B------:R-:W-:Y:S01]  /*6950*/  FFMA R26, R41.reuse, R43, R26 ;  /* 0x0000002b291a7223 */ /* 0x040fe2000000001a */
[----:B------:R-:W-:Y:S02]  /*6960*/  HADD2.F32 R40, -RZ, R73.H1_H1 ;  /* 0x30000049ff287230 */ /* 0x000fe40000004100 */
[C---:B------:R-:W-:Y:S01]  /*6970*/  FMUL R31, R38.reuse, R31 ;  /* 0x0000001f261f7220 */ /* 0x040fe20000400000 */
[----:B------:R1:W-:Y:S01]  /*6980*/  STS.128 [R92+0x10], R68 ;  /* 0x000010445c007388 */ /* 0x0003e20000000c00 */
[--C-:B------:R-:W-:Y:S02]  /*6990*/  HADD2.F32 R43, -RZ, R74.reuse.H0_H0 ;  /* 0x2000004aff2b7230 */ /* 0x100fe40000004100 */
[C---:B------:R-:W-:Y:S01]  /*69a0*/  FMUL R28, R38.reuse, R32 ;  /* 0x00000020261c7220 */ /* 0x040fe20000400000 */
[----:B------:R-:W-:Y:S02]  /*69b0*/  HADD2.F32 R42, -RZ, R74.H1_H1 ;  /* 0x3000004aff2a7230 */ /* 0x000fe40000004100 */
[C---:B------:R-:W-:Y:S01]  /*69c0*/  FMUL R29, R38.reuse, R33 ;  /* 0x00000021261d7220 */ /* 0x040fe20000400000 */
[----:B------:R-:W-:Y:S02]  /*69d0*/  HADD2.F32 R45, -RZ, R75.H0_H0 ;  /* 0x2000004bff2d7230 */ /* 0x000fe40000004100 */
[C---:B------:R-:W-:Y:S01]  /*69e0*/  FMUL R30, R38.reuse, R34 ;  /* 0x00000022261e7220 */ /* 0x040fe20000400000 */
[----:B------:R-:W-:Y:S01]  /*69f0*/  FFMA R31, R41, R40, R31 ;  /* 0x00000028291f7223 */ /* 0x000fe2000000001f */
[----:B------:R-:W-:Y:S01]  /*6a00*/  FMUL R35, R38, R35 ;  /* 0x0000002326237220 */ /* 0x000fe20000400000 */
[----:B------:R-:W-:Y:S01]  /*6a10*/  F2FP.F16.F32.PACK_AB R100, R17, R16 ;  /* 0x000000101164723e */ /* 0x000fe200000000ff */
[----:B------:R-:W-:Y:S01]  /*6a20*/  FFMA R28, R41, R43, R28 ;  /* 0x0000002b291c7223 */ /* 0x000fe2000000001c */
[----:B------:R-:W-:Y:S01]  /*6a30*/  F2FP.F16.F32.PACK_AB R101, R23, R18 ;  /* 0x000000121765723e */ /* 0x000fe200000000ff */
[----:B------:R-:W-:Y:S01]  /*6a40*/  FFMA R29, R41, R42, R29 ;  /* 0x0000002a291d7223 */ /* 0x000fe2000000001d */
[----:B------:R-:W-:Y:S01]  /*6a50*/  F2FP.F16.F32.PACK_AB R102, R21, R20 ;  /* 0x000000141566723e */ /* 0x000fe200000000ff */
[----:B------:R-:W-:Y:S01]  /*6a60*/  FFMA R30, R41, R45, R30 ;  /* 0x0000002d291e7223 */ /* 0x000fe2000000001e */
[----:B------:R-:W-:Y:S01]  /*6a70*/  F2FP.F16.F32.PACK_AB R103, R27, R22 ;  /* 0x000000161b67723e */ /* 0x000fe200000000ff */
[----:B------:R-:W-:Y:S01]  /*6a80*/  FFMA R35, R41, R44, R35 ;  /* 0x0000002c29237223 */ /* 0x000fe20000000023 */
[----:B------:R-:W-:Y:S02]  /*6a90*/  F2FP.F16.F32.PACK_AB R104, R25, R24 ;  /* 0x000000181968723e */ /* 0x000fe400000000ff */
[----:B------:R-:W-:Y:S01]  /*6aa0*/  F2FP.F16.F32.PACK_AB R105, R31, R26 ;  /* 0x0000001a1f69723e */ /* 0x000fe200000000ff */
[----:B------:R1:W-:Y:S01]  /*6ab0*/  STS.128 [R91+0x20], R100 ;  /* 0x000020645b007388 */ /* 0x0003e20000000c00 */
[----:B------:R-:W-:Y:S02]  /*6ac0*/  F2FP.F16.F32.PACK_AB R106, R29, R28 ;  /* 0x0000001c1d6a723e */ /* 0x000fe400000000ff */
[----:B------:R-:W-:Y:S05]  /*6ad0*/  F2FP.F16.F32.PACK_AB R107, R35, R30 ;  /* 0x0000001e236b723e */ /* 0x000fea00000000ff */
[----:B------:R1:W-:Y:S01]  /*6ae0*/  STS.128 [R87+0x30], R104 ;  /* 0x0000306857007388 */ /* 0x0003e20000000c00 */
[----:B------:R-:W-:Y:S01]  /*6af0*/  @!PT LDS RZ, [RZ] ;  /* 0x00000000fffff984 */ /* 0x000fe20000000800 */
[----:B------:R-:W-:Y:S01]  /*6b00*/  @!PT LDS RZ, [RZ] ;  /* 0x00000000fffff984 */ /* 0x000fe20000000800 */
[----:B------:R-:W-:Y:S01]  /*6b10*/  @!PT LDS RZ, [RZ] ;  /* 0x00000000fffff984 */ /* 0x000fe20000000800 */
[----:B------:R-:W-:Y:S01]  /*6b20*/  @!PT LDS RZ, [RZ] ;  /* 0x00000000fffff984 */ /* 0x000fe20000000800 */
[----:B------:R3:W-:Y:S07]  /*6b30*/  MEMBAR.ALL.CTA ;  /* 0x0000000000007992 */ /* 0x0007ee0000008000 */
[----:B---3--:R-:W3:Y:S02]  /*6b40*/  FENCE.VIEW.ASYNC.S ;  /* 0x00000000000073c6 */ /* 0x008ee40000000000 */
[----:B---3--:R-:W-:Y:S06]  /*6b50*/  BAR.SYNC.DEFER_BLOCKING 0x1, 0x80 ;  /* 0x0042000000007b1d */ /* 0x008fec0000010000 */
[----:B------:R-:W-:Y:S05]  /*6b60*/  @P0 BRA `(.L_x_106) ;  /* 0x0000000000280947 */ /* 0x000fea0003800000 */
[----:B------:R-:W3:Y:S01]  /*6b70*/  LDCU.64 UR6, c[0x0][0x348] ;  /* 0x00006900ff0677ac */ /* 0x000ee20008000a00 */
[----:B------:R-:W-:Y:S01]  /*6b80*/  UIADD3 UR4, UPT, UPT, UR44, 0x200, URZ ;  /* 0x000002002c047890 */ /* 0x000fe2000fffe0ff */
[----:B------:R-:W-:Y:S05]  /*6b90*/  UMOV UR51, UR36 ;  /* 0x0000002400337c82 */ /* 0x000fea0008000000 */
[----:B------:R-:W-:Y:S04]  /*6ba0*/  MOV R84, UR4 ;  /* 0x0000000400547c02 */ /* 0x000fe80008000f00 */
[----:B------:R-:W-:Y:S01]  /*6bb0*/  R2UR UR48, R84 ;  /* 0x00000000543072ca */ /* 0x000fe200000e0000 */
[----:B---3--:R-:W-:Y:S04]  /*6bc0*/  UIADD3 UR4, UP0, UPT, UR6, 0x680, URZ ;  /* 0x0000068006047890 */ /* 0x008fe8000ff1e0ff */
[----:B------:R-:W-:Y:S09]  /*6bd0*/  UIADD3.X UR5, UPT, UPT, URZ, UR7, URZ, UP0, !UPT ;  /* 0x00000007ff057290 */ /* 0x000ff200087fe4ff */
[----:B------:R3:W-:Y:S01]  /*6be0*/  UTMASTG.3D [UR48], [UR4] ;  /* 0x00000030040073b5 */ /* 0x0007e20008010000 */
[----:B------:R0:W-:Y:S01]  /*6bf0*/  UTMACMDFLUSH ;  /* 0x00000000000079b7 */ /* 0x0001e20000000000 */
[----:B---3--:R-:W-:Y:S04]  /*6c00*/  DEPBAR.LE SB0, 0x1 ;  /* 0x000080400000791a */ /* 0x008fe80000000000 */
.L_x_106:
[----:B------:R-:W-:Y:S05]  /*6c10*/  BSYNC.RECONVERGENT B0 ;  /* 0x0000000000007941 */ /* 0x000fea0003800200 */
.L_x_105:
[----:B------:R-:W-:Y:S01]  /*6c20*/  BAR.SYNC.DEFER_BLOCKING 0x1, 0x80 ;  /* 0x0042000000007b1d */ /* 0x000fe20000010000 */
[----:B------:R-:W-:Y:S01]  /*6c30*/  ISETP.NE.AND P1, PT, R98, RZ, PT ;  /* 0x000000ff6200720c */ /* 0x000fe20003f25270 */
[----:B------:R-:W-:Y:S01]  /*6c40*/  UISETP.NE.AND UP0, UPT, UR52, URZ, UPT ;  /* 0x000000ff3400728c */ /* 0x000fe2000bf05270 */
[----:B------:R-:W-:Y:S11]  /*6c50*/  LEA R3, R46, UR44, 0x3 ;  /* 0x0000002c2e037c11 */ /* 0x000ff6000f8e18ff */
[----:B------:R-:W-:Y:S01]  /*6c60*/  @P1 SHF.L.U32 R2, R90, 0x1f, RZ ;  /* 0x0000001f5a021819 */ /* 0x000fe200000006ff */
[----:B------:R-:W-:Y:S06]  /*6c70*/  BRA.U !UP0, `(.L_x_107) ;  /* 0x0000000108247547 */ /* 0x000fec000b800000 */
[----:B------:R-:W-:Y:S01]  /*6c80*/  IMAD.U32 R5, RZ, RZ, UR46 ;  /* 0x0000002eff057e24 */ /* 0x000fe2000f8e00ff */
[----:B------:R-:W-:Y:S01]  /*6c90*/  MOV R0, UR47 ;  /* 0x0000002f00007c02 */ /* 0x000fe20008000f00 */
[----:B------:R-:W-:Y:S03]  /*6ca0*/  UIADD3 UR4, UPT, UPT, UR46, 0x1, URZ ;  /* 0x000000012e047890 */ /* 0x000fe6000fffe0ff */
[----:B------:R-:W-:Y:S01]  /*6cb0*/  @P1 LEA R5, R5, UR44, 0x3 ;  /* 0x0000002c05051c11 */ /* 0x000fe2000f8e18ff */
[----:B------:R-:W-:Y:S04]  /*6cc0*/  UISETP.NE.AND UP0, UPT, UR4, 0x4, UPT ;  /* 0x000000040400788c */ /* 0x000fe8000bf05270 */
[----:B------:R-:W-:Y:S01]  /*6cd0*/  @P1 VIADD R5, R5, 0x60 ;  /* 0x0000006005051836 */ /* 0x000fe20000000000 */
[----:B------:R-:W-:Y:S04]  /*6ce0*/  USEL UR46, UR4, URZ, UP0 ;  /* 0x000000ff042e7287 */ /* 0x000fe80008000000 */
[----:B------:R-:W-:Y:S04]  /*6cf0*/  @P1 PRMT R0, R0, 0x654, R5 ;  /* 0x0000065400001816 */ /* 0x000fe80000000005 */
[----:B------:R3:W-:Y:S04]  /*6d00*/  @P1 SYNCS.ARRIVE.TRANS64.RED.A1T0 RZ, [R0+URZ], RZ ;  /* 0x000000ff00ff19a7 */ /* 0x0007e800081004ff */
.L_x_107:
[----:B------:R-:W4:Y:S01]  /*6d10*/  @P1 SYNCS.PHASECHK.TRANS64.TRYWAIT P0, [R3+URZ+0x40], R2 ;  /* 0x00004002030015a7 */ /* 0x000f2200080011ff */
[----:B------:R-:W-:Y:S01]  /*6d20*/  BSSY B1, `(.L_x_108) ;  /* 0x0000016000017945 */ /* 0x000fe20003800000 */
[----:B----4-:R-:W-:Y:S03]  /*6d30*/  @P1 SEL R47, RZ, 0x1, !P0 ;  /* 0x00000001ff2f1807 */ /* 0x010fe60004000000 */
[----:B------:R-:W-:Y:S05]  /*6d40*/  @!P1 BRA `(.L_x_109) ;  /* 0x00000000004c9947 */ /* 0x000fea0003800000 */
[----:B------:R-:W-:Y:S01]  /*6d50*/  ISETP.NE.AND P0, PT, R47, RZ, PT ;  /* 0x000000ff2f00720c */ /* 0x000fe20003f05270 */
[----:B------:R-:W-:Y:S01]  /*6d60*/  BSSY B0, `(.L_x_110) ;  /* 0x000000b000007945 */ /* 0x000fe20003800000 */
[----:B------:R-:W-:Y:S11]  /*6d70*/  ISETP.NE.AND P1, PT, R60, RZ, PT ;  /* 0x000000ff3c00720c */ /* 0x000ff60003f25270 */
[----:B------:R-:W-:Y:S02]  /*6d80*/  @!UPT UIADD3 URZ, UPT, UPT, URZ, URZ, URZ ;  /* 0x000000fffffff290 */ /* 0x000fe4000fffe0ff */
[C---:B------:R-:W-:Y:S01]  /*6d90*/  @P1 IMAD R6, R46.reuse, 0x2000, R93 ;  /* 0x000020002e061824 */ /* 0x040fe200078e025d */
[C---:B------:R-:W-:Y:S01]  /*6da0*/  @P1 LEA R4, R46.reuse, R91, 0xd ;  /* 0x0000005b2e041211 */ /* 0x040fe200078e68ff */
[C---:B------:R-:W-:Y:S02]  /*6db0*/  @P1 IMAD R5, R46.reuse, 0x2000, R92 ;  /* 0x000020002e051824 */ /* 0x040fe400078e025c */
[----:B------:R-:W-:Y:S01]  /*6dc0*/  @P1 IMAD R2, R46, 0x2000, R87 ;  /* 0x000020002e021824 */ /* 0x000fe200078e0257 */
[----:B------:R-:W-:Y:S06]  /*6dd0*/  @P0 BRA `(.L_x_111) ;  /* 0x00000000000c0947 */ /* 0x000fec0003800000 */
[----:B---3--:R-:W-:Y:S04]  /*6de0*/  SHF.L.U32 R0, R90, 0x1f, RZ ;  /* 0x0000001f5a007819 */ /* 0x008fe800000006ff */
[----:B------:R-:W3:Y:S02]  /*6df0*/  SYNCS.PHASECHK.TRANS64.TRYWAIT P0, [R3+URZ+0x40], R0 ;  /* 0x00004000030075a7 */ /* 0x000ee400080011ff */
[----:B---3--:R-:W-:Y:S05]  /*6e00*/  @!P0 BRA `(.L_x_112) ;  /* 0x0000003000788947 */ /* 0x008fea0003800000 */
.L_x_111:
[----:B------:R-:W-:Y:S05]  /*6e10*/  BSYNC B0 ;  /* 0x0000000000007941 */ /* 0x000fea0003800000 */
.L_x_110:
[----:B------:R-:W-:Y:S02]  /*6e20*/  ISETP.NE.AND P0, PT, R60, RZ, PT ;  /* 0x000000ff3c00720c */ /* 0x000fe40003f05270 */
[----:B------:R-:W-:Y:S11]  /*6e30*/  IADD3 R46, PT, PT, R46, 0x1, RZ ;  /* 0x000000012e2e7810 */ /* 0x000ff60007ffe0ff */
[----:B------:R4:W1:Y:S04]  /*6e40*/  @P0 LDS.128 R48, [R6] ;  /* 0x0000000006300984 */ /* 0x0008680000000c00 */
[----:B------:R4:W1:Y:S04]  /*6e50*/  @P0 LDS.128 R56, [R5+0x10] ;  /* 0x0000100005380984 */ /* 0x0008680000000c00 */
[----:B------:R4:W1:Y:S04]  /*6e60*/  @P0 LDS.128 R64, [R4+0x20] ;  /* 0x0000200004400984 */ /* 0x0008680000000c00 */
[----:B------:R4:W1:Y:S02]  /*6e70*/  @P0 LDS.128 R72, [R2+0x30] ;  /* 0x0000300002480984 */ /* 0x0008640000000c00 */
.L_x_109:
[----:B------:R-:W-:Y:S05]  /*6e80*/  BSYNC B1 ;  /* 0x0000000000017941 */ /* 0x000fea0003800000 */
.L_x_108:
[----:B---3--:R-:W-:Y:S05]  /*6e90*/  VIADD R0, R39, 0x20 ;  /* 0x0000002027007836 */ /* 0x008fea0000000000 */
[----:B------:R-:W-:Y:S04]  /*6ea0*/  SHF.R.U32.HI R0, RZ, 0x15, R0 ;  /* 0x00000015ff007819 */ /* 0x000fe80000011600 */
[----:B------:R-:W-:Y:S11]  /*6eb0*/  LOP3.LUT P0, RZ, R0, 0x3, R81, 0x48, !PT ;  /* 0x0000000300ff7812 */ /* 0x000ff60007804851 */
[----:B------:R-:W-:Y:S02]  /*6ec0*/  @!UPT UIADD3 URZ, UPT, UPT, URZ, URZ, URZ ;  /* 0x000000fffffff290 */ /* 0x000fe4000fffe0ff */
[----:B------:R-:W-:Y:S05]  /*6ed0*/  @!P0 BRA `(.L_x_113) ;  /* 0x0000000000408947 */ /* 0x000fea0003800000 */
[----:B------:R-:W3:Y:S01]  /*6ee0*/  LDCU.64 UR8, c[0x4][0x70] ;  /* 0x01000e00ff0877ac */ /* 0x000ee20008000a00 */
[----:B------:R-:W-:Y:S01]  /*6ef0*/  MOV R3, 0x0 ;  /* 0x0000000000037802 */ /* 0x000fe20000000f00 */
[----:B------:R-:W-:Y:S02]  /*6f00*/  HFMA2 R12, -RZ, RZ, 0, 5.9604644775390625e-08 ;  /* 0x00000001ff0c7431 */ /* 0x000fe400000001ff */
[----:B------:R-:W-:Y:S02]  /*6f10*/  IMAD.MOV.U32 R8, RZ, RZ, 0x192 ;  /* 0x00000192ff087424 */ /* 0x000fe400078e00ff */
[----:B------:R-:W-:Y:S01]  /*6f20*/  IMAD.MOV.U32 R13, RZ, RZ, RZ ;  /* 0x000000ffff0d7224 */ /* 0x000fe200078e00ff */
[----:B------:R-:W5:Y:S01]  /*6f30*/  LDCU.64 UR6, c[0x4][0x78] ;  /* 0x01000f00ff0677ac */ /* 0x000f620008000a00 */
[----:B----4-:R-:W4:Y:S01]  /*6f40*/  LDC.64 R2, c[0x4][R3] ;  /* 0x0100000003027b82 */ /* 0x010f220000000a00 */
[----:B------:R-:W2:Y:S01]  /*6f50*/  LDCU.64 UR4, c[0x4][0x10] ;  /* 0x01000200ff0477ac */ /* 0x000ea20008000a00 */
[----:B---3--:R-:W-:Y:S01]  /*6f60*/  MOV R5, UR9 ;  /* 0x0000000900057c02 */ /* 0x008fe20008000f00 */
[----:B------:R-:W-:Y:S01]  /*6f70*/  IMAD.U32 R4, RZ, RZ, UR8 ;  /* 0x00000008ff047e24 */ /* 0x000fe2000f8e00ff */
[----:B-----5:R-:W-:Y:S01]  /*6f80*/  MOV R7, UR7 ;  /* 0x0000000700077c02 */ /* 0x020fe20008000f00 */
[----:B------:R-:W-:Y:S01]  /*6f90*/  IMAD.U32 R6, RZ, RZ, UR6 ;  /* 0x00000006ff067e24 */ /* 0x000fe2000f8e00ff */
[----:B--2---:R-:W-:Y:S01]  /*6fa0*/  MOV R11, UR5 ;  /* 0x00000005000b7c02 */ /* 0x004fe20008000f00 */
[----:B------:R-:W-:Y:S02]  /*6fb0*/  IMAD.U32 R10, RZ, RZ, UR4 ;  /* 0x00000004ff0a7e24 */ /* 0x000fe4000f8e00ff */
[----:B------:R-:W-:Y:S07]  /*6fc0*/  LEPC R20, `(.L_x_113) ;  /* 0x000000001014794e */ /* 0x000fee0000000000 */
[----:B-1--4-:R-:W-:Y:S05]  /*6fd0*/  CALL.ABS.NOINC R2 ;  /* 0x0000000002007343 */ /* 0x012fea0003c00000 */
.L_x_113:
[----:B------:R-:W-:Y:S05]  /*6fe0*/  WARPSYNC.ALL ;  /* 0x0000000000007948 */ /* 0x000fea0003800000 */
[----:B------:R-:W-:Y:S01]  /*6ff0*/  R2UR UR4, R39 ;  /* 0x00000000270472ca */ /* 0x000fe200000e0000 */
[--C-:B-1----:R-:W-:Y:S01]  /*7000*/  HADD2.F32 R40, -RZ, R48.reuse.H0_H0 ;  /* 0x20000030ff287230 */ /* 0x102fe20000004100 */
[----:B------:R-:W-:Y:S01]  /*7010*/  ISETP.NE.AND P6, PT, R98, RZ, PT ;  /* 0x000000ff6200720c */ /* 0x000fe20003fc5270 */
[----:B------:R-:W-:Y:S01]  /*7020*/  HADD2.F32 R43, -RZ, R48.H1_H1 ;  /* 0x30000030ff2b7230 */ /* 0x000fe20000004100 */
[----:B------:R-:W-:Y:S01]  /*7030*/  MOV R52, UR46 ;  /* 0x0000002e00347c02 */ /* 0x000fe20008000f00 */
[----:B------:R-:W-:Y:S01]  /*7040*/  HADD2.F32 R42, -RZ, R49.H1_H1 ;  /* 0x30000031ff2a7230 */ /* 0x000fe20000004100 */
[----:B------:R-:W-:Y:S01]  /*7050*/  MOV R61, UR47 ;  /* 0x0000002f003d7c02 */ /* 0x000fe20008000f00 */
[----:B------:R-:W-:Y:S01]  /*7060*/  HADD2.F32 R45, -RZ, R51.H0_H0 ;  /* 0x20000033ff2d7230 */ /* 0x000fe20000004100 */
[----:B------:R-:W-:Y:S01]  /*7070*/  ISETP.NE.AND P0, PT, R95, RZ, PT ;  /* 0x000000ff5f00720c */ /* 0x000fe20003f05270 */
[----:B------:R-:W-:Y:S01]  /*7080*/  HADD2.F32 R44, -RZ, R75.H1_H1 ;  /* 0x3000004bff2c7230 */ /* 0x000fe20000004100 */
[----:B------:R-:W-:Y:S01]  /*7090*/  BSSY.RECONVERGENT B0, `(.L_x_114) ;  /* 0x0000088000007945 */ /* 0x000fe20003800200 */
[----:B------:R-:W-:Y:S02]  /*70a0*/  LEA R62, R46, UR44, 0x3 ;  /* 0x0000002c2e3e7c11 */ /* 0x000fe4000f8e18ff */
[----:B----4-:R-:W1:Y:S02]  /*70b0*/  LDTM.x32 R4, tmem[UR4+0x20] ;  /* 0x00002004000479ee */ /* 0x010e6400082c0000 */
[----:B------:R-:W-:Y:S02]  /*70c0*/  @P6 LEA R52, R52, UR44, 0x3 ;  /* 0x0000002c34346c11 */ /* 0x000fe4000f8e18ff */
[----:B------:R-:W-:Y:S02]  /*70d0*/  @P6 SHF.L.U32 R63, R90, 0x1f, RZ ;  /* 0x0000001f5a3f6819 */ /* 0x000fe400000006ff */
[----:B------:R-:W-:Y:S04]  /*70e0*/  @P6 IADD3 R52, PT, PT, R52, 0x60, RZ ;  /* 0x0000006034346810 */ /* 0x000fe80007ffe0ff */
[----:B------:R-:W-:Y:S01]  /*70f0*/  @P6 PRMT R61, R61, 0x654, R52 ;  /* 0x000006543d3d6816 */ /* 0x000fe20000000034 */
[C---:B-1----:R-:W-:Y:S01]  /*7100*/  FMUL R0, R38.reuse, R4 ;  /* 0x0000000426007220 */ /* 0x042fe20000400000 */
[C---:B------:R-:W-:Y:S01]  /*7110*/  FMUL R2, R38.reuse, R5 ;  /* 0x0000000526027220 */ /* 0x040fe20000400000 */
[C---:B------:R-:W-:Y:S01]  /*7120*/  FMUL R3, R38.reuse, R6 ;  /* 0x0000000626037220 */ /* 0x040fe20000400000 */
[C---:B------:R-:W-:Y:S01]  /*7130*/  FMUL R7, R38.reuse, R7 ;  /* 0x0000000726077220 */ /* 0x040fe20000400000 */
[C---:B------:R-:W-:Y:S01]  /*7140*/  FFMA R0, R41.reuse, R40, R0 ;  /* 0x0000002829007223 */ /* 0x040fe20000000000 */
[----:B------:R-:W-:Y:S02]  /*7150*/  HADD2.F32 R40, -RZ, R49.H0_H0 ;  /* 0x20000031ff287230 */ /* 0x000fe40000004100 */
[C---:B------:R-:W-:Y:S01]  /*7160*/  FFMA R2, R41.reuse, R43, R2 ;  /* 0x0000002b29027223 */ /* 0x040fe20000000002 */
[--C-:B------:R-:W-:Y:S02]  /*7170*/  HADD2.F32 R43, -RZ, R50.reuse.H0_H0 ;  /* 0x20000032ff2b7230 */ /* 0x100fe40000004100 */
[C---:B------:R-:W-:Y:S01]  /*7180*/  FMUL R4, R38.reuse, R8 ;  /* 0x0000000826047220 */ /* 0x040fe20000400000 */
[----:B------:R-:W-:Y:S01]  /*7190*/  FMUL R5, R38, R9 ;  /* 0x0000000926057220 */ /* 0x000fe20000400000 */
[C---:B------:R-:W-:Y:S01]  /*71a0*/  FFMA R3, R41.reuse, R40, R3 ;  /* 0x0000002829037223 */ /* 0x040fe20000000003 */
[----:B------:R-:W-:Y:S01]  /*71b0*/  HADD2.F32 R40, -RZ, R50.H1_H1 ;  /* 0x30000032ff287230 */ /* 0x000fe20000004100 */
[----:B------:R-:W-:Y:S01]  /*71c0*/  F2FP.F16.F32.PACK_AB R52, R2, R0 ;  /* 0x000000000234723e */ /* 0x000fe200000000ff */
[C---:B------:R-:W-:Y:S01]  /*71d0*/  FFMA R7, R41.reuse, R42, R7 ;  /* 0x0000002a29077223 */ /* 0x040fe20000000007 */
[C---:B------:R-:W-:Y:S01]  /*71e0*/  FFMA R4, R41.reuse, R43, R4 ;  /* 0x0000002b29047223 */ /* 0x040fe20000000004 */
[C---:B------:R-:W-:Y:S01]  /*71f0*/  FMUL R6, R38.reuse, R10 ;  /* 0x0000000a26067220 */ /* 0x040fe20000400000 */
[----:B------:R-:W-:Y:S02]  /*7200*/  HADD2.F32 R42, -RZ, R51.H1_H1 ;  /* 0x30000033ff2a7230 */ /* 0x000fe40000004100 */
[----:B------:R-:W-:Y:S01]  /*7210*/  FFMA R5, R41, R40, R5 ;  /* 0x0000002829057223 */ /* 0x000fe20000000005 */
[----:B------:R-:W-:Y:S01]  /*7220*/  F2FP.F16.F32.PACK_AB R53, R7, R3 ;  /* 0x000000030735723e */ /* 0x000fe200000000ff */
[----:B------:R-:W-:Y:S01]  /*7230*/  FFMA R6, R41, R45, R6 ;  /* 0x0000002d29067223 */ /* 0x000fe20000000006 */
[C---:B------:R-:W-:Y:S01]  /*7240*/  FMUL R11, R38.reuse, R11 ;  /* 0x0000000b260b7220 */ /* 0x040fe20000400000 */
[--C-:B------:R-:W-:Y:S01]  /*7250*/  HADD2.F32 R40, -RZ, R56.reuse.H0_H0 ;  /* 0x20000038ff287230 */ /* 0x100fe20000004100 */
[----:B------:R-:W-:Y:S01]  /*7260*/  F2FP.F16.F32.PACK_AB R54, R5, R4 ;  /* 0x000000040536723e */ /* 0x000fe200000000ff */
[C---:B------:R-:W-:Y:S01]  /*7270*/  FMUL R8, R38.reuse, R12 ;  /* 0x0000000c26087220 */ /* 0x040fe20000400000 */
[C---:B------:R-:W-:Y:S01]  /*7280*/  FFMA R11, R41.reuse, R42, R11 ;  /* 0x0000002a290b7223 */ /* 0x040fe2000000000b */
[----:B------:R-:W-:Y:S02]  /*7290*/  HADD2.F32 R42, -RZ, R56.H1_H1 ;  /* 0x30000038ff2a7230 */ /* 0x000fe40000004100 */
[C---:B------:R-:W-:Y:S01]  /*72a0*/  FMUL R9, R38.reuse, R13 ;  /* 0x0000000d26097220 */ /* 0x040fe20000400000 */
[--C-:B------:R-:W-:Y:S02]  /*72b0*/  HADD2.F32 R43, -RZ, R57.reuse.H0_H0 ;  /* 0x20000039ff2b7230 */ /* 0x100fe40000004100 */
[----:B------:R-:W-:Y:S01]  /*72c0*/  FFMA R8, R41, R40, R8 ;  /* 0x0000002829087223 */ /* 0x000fe20000000008 */
[----:B------:R-:W-:Y:S01]  /*72d0*/  F2FP.F16.F32.PACK_AB R55, R11, R6 ;  /* 0x000000060b37723e */ /* 0x000fe200000000ff */
[----:B------:R-:W-:Y:S01]  /*72e0*/  FFMA R9, R41, R42, R9 ;  /* 0x0000002a29097223 */ /* 0x000fe20000000009 */
[C---:B------:R-:W-:Y:S01]  /*72f0*/  FMUL R10, R38.reuse, R14 ;  /* 0x0000000e260a7220 */ /* 0x040fe20000400000 */
[----:B------:R-:W-:Y:S02]  /*7300*/  HADD2.F32 R40, -RZ, R57.H1_H1 ;  /* 0x30000039ff287230 */ /* 0x000fe40000004100 */
[C---:B------:R-:W-:Y:S01]  /*7310*/  FMUL R15, R38.reuse, R15 ;  /* 0x0000000f260f7220 */ /* 0x040fe20000400000 */
[----:B------:R1:W-:Y:S01]  /*7320*/  STS.128 [R93+0x2000], R52 ;  /* 0x002000345d007388 */ /* 0x0003e20000000c00 */
[----:B------:R-:W-:Y:S01]  /*7330*/  F2FP.F16.F32.PACK_AB R68, R9, R8 ;  /* 0x000000080944723e */ /* 0x000fe200000000ff */
[C---:B------:R-:W-:Y:S01]  /*7340*/  FFMA R10, R41.reuse, R43, R10 ;  /* 0x0000002b290a7223 */ /* 0x040fe2000000000a */
[--C-:B------:R-:W-:Y:S02]  /*7350*/  HADD2.F32 R43, -RZ, R58.reuse.H0_H0 ;  /* 0x2000003aff2b7230 */ /* 0x100fe40000004100 */
        /* <DEDUP_REMOVED lines=11> */
[--C-:B------:R-:W-:Y:S02]  /*7410*/  HADD2.F32 R43, -RZ, R64.reuse.H0_H0 ;  /* 0x20000040ff2b7230 */ /* 0x100fe40000004100 */
[C---:B------:R-:W-:Y:S01]  /*7420*/  FFMA R14, R41.reuse, R45, R14 ;  /* 0x0000002d290e7223 */ /* 0x040fe2000000000e */
[C---:B------:R-:W-:Y:S01]  /*7430*/  FMUL R16, R38.reuse, R20 ;  /* 0x0000001426107220 */ /* 0x040fe20000400000 */
        /* <DEDUP_REMOVED lines=17> */
[C---:B------:R-:W-:Y:S01]  /*7550*/  FFMA R20, R41.reuse, R40, R20 ;  /* 0x0000002829147223 */ /* 0x040fe20000000014 */
[C---:B------:R-:W-:Y:S01]  /*7560*/  FFMA R21, R41.reuse, R42, R21 ;  /* 0x0000002a29157223 */ /* 0x040fe20000000015 */
[----:B------:R-:W-:Y:S02]  /*7570*/  HADD2.F32 R40, -RZ, R67.H1_H1 ;  /* 0x30000043ff287230 */ /* 0x000fe40000004100 */
[----:B------:R-:W-:Y:S01]  /*7580*/  FFMA R22, R41, R43, R22 ;  /* 0x0000002b29167223 */ /* 0x000fe20000000016 */
[C---:B------:R-:W-:Y:S01]  /*7590*/  FMUL R27, R38.reuse, R27 ;  /* 0x0000001b261b7220 */ /* 0x040fe20000400000 */
[--C-:B------:R-:W-:Y:S02]  /*75a0*/  HADD2.F32 R43, -RZ, R72.reuse.H0_H0 ;  /* 0x20000048ff2b7230 */ /* 0x100fe40000004100 */
[C---:B------:R-:W-:Y:S01]  /*75b0*/  FMUL R24, R38.reuse, R28 ;  /* 0x0000001c26187220 */ /* 0x040fe20000400000 */
[----:B------:R-:W-:Y:S02]  /*75c0*/  HADD2.F32 R42, -RZ, R72.H1_H1 ;  /* 0x30000048ff2a7230 */ /* 0x000fe40000004100 */
[C---:B------:R-:W-:Y:S01]  /*75d0*/  FMUL R25, R38.reuse, R29 ;  /* 0x0000001d26197220 */ /* 0x040fe20000400000 */
[--C-:B------:R-:W-:Y:S01]  /*75e0*/  HADD2.F32 R45, -RZ, R73.reuse.H0_H0 ;  /* 0x20000049ff2d7230 */ /* 0x100fe20000004100 */
[----:B------:R-:W-:Y:S01]  /*75f0*/  F2FP.F16.F32.PACK_AB R70, R13, R12 ;  /* 0x0000000c0d46723e */ /* 0x000fe200000000ff */
[C---:B------:R-:W-:Y:S01]  /*7600*/  FMUL R26, R38.reuse, R30 ;  /* 0x0000001e261a7220 */ /* 0x040fe20000400000 */
[----:B------:R-:W-:Y:S01]  /*7610*/  F2FP.F16.F32.PACK_AB R71, R19, R14 ;  /* 0x0000000e1347723e */ /* 0x000fe200000000ff */
[C---:B------:R-:W-:Y:S01]  /*7620*/  FFMA R27, R41.reuse, R40, R27 ;  /* 0x00000028291b7223 */ /* 0x040fe2000000001b */
[C---:B------:R-:W-:Y:S01]  /*7630*/  FFMA R24, R41.reuse, R43, R24 ;  /* 0x0000002b29187223 */ /* 0x040fe20000000018 */
[----:B------:R-:W-:Y:S02]  /*7640*/  HADD2.F32 R40, -RZ, R73.H1_H1 ;  /* 0x30000049ff287230 */ /* 0x000fe40000004100 */
[C---:B------:R-:W-:Y:S01]  /*7650*/  FFMA R25, R41.reuse, R42, R25 ;  /* 0x0000002a29197223 */ /* 0x040fe20000000019 */
[----:B------:R1:W-:Y:S01]  /*7660*/  STS.128 [R92+0x2010], R68 ;  /* 0x002010445c007388 */ /* 0x0003e20000000c00 */
[C---:B------:R-:W-:Y:S01]  /*7670*/  FMUL R31, R38.reuse, R31 ;  /* 0x0000001f261f7220 */ /* 0x040fe20000400000 */
[--C-:B------:R-:W-:Y:S02]  /*7680*/  HADD2.F32 R43, -RZ, R74.reuse.H0_H0 ;  /* 0x2000004aff2b7230 */ /* 0x100fe40000004100 */
[C---:B------:R-:W-:Y:S01]  /*7690*/  FFMA R26, R41.reuse, R45, R26 ;  /* 0x0000002d291a7223 */ /* 0x040fe2000000001a */
        /* <DEDUP_REMOVED lines=30> */
[----:B------:R-:W-:Y:S02]  /*7880*/  UIADD3 UR9, UPT, UPT, UR49, 0x20, URZ ;  /* 0x0000002031097890 */ /* 0x000fe4000fffe0ff */
[----:B------:R-:W-:Y:S01]  /*7890*/  UIADD3 UR8, UPT, UPT, UR44, 0x2200, URZ ;  /* 0x000022002c087890 */ /* 0x000fe2000fffe0ff */
[----:B------:R-:W-:Y:S01]  /*78a0*/  UMOV UR10, UR50 ;  /* 0x00000032000a7c82 */ /* 0x000fe20008000000 */
[----:B------:R-:W-:Y:S01]  /*78b0*/  UMOV UR11, UR36 ;  /* 0x00000024000b7c82 */ /* 0x000fe20008000000 */
[----:B---3--:R-:W-:Y:S04]  /*78c0*/  UIADD3 UR4, UP0, UPT, UR6, 0x680, URZ ;  /* 0x0000068006047890 */ /* 0x008fe8000ff1e0ff */
[----:B------:R-:W-:Y:S09]  /*78d0*/  UIADD3.X UR5, UPT, UPT, URZ, UR7, URZ, UP0, !UPT ;  /* 0x00000007ff057290 */ /* 0x000ff200087fe4ff */
[----:B------:R3:W-:Y:S01]  /*78e0*/  UTMASTG.3D [UR8], [UR4] ;  /* 0x00000008040073b5 */ /* 0x0007e20008010000 */
[----:B------:R0:W-:Y:S01]  /*78f0*/  UTMACMDFLUSH ;  /* 0x00000000000079b7 */ /* 0x0001e20000000000 */
[----:B---3--:R-:W-:Y:S04]  /*7900*/  DEPBAR.LE SB0, 0x1 ;  /* 0x000080400000791a */ /* 0x008fe80000000000 */
.L_x_115:
[----:B------:R-:W-:Y:S05]  /*7910*/  BSYNC.RECONVERGENT B0 ;  /* 0x0000000000007941 */ /* 0x000fea0003800200 */
.L_x_114:
[----:B------:R-:W-:Y:S01]  /*7920*/  BAR.SYNC.DEFER_BLOCKING 0x1, 0x80 ;  /* 0x0042000000007b1d */ /* 0x000fe20000010000 */
[----:B------:R-:W-:Y:S04]  /*7930*/  UIADD3 UR4, UPT, UPT, UR46, 0x1, URZ ;  /* 0x000000012e047890 */ /* 0x000fe8000fffe0ff */
[----:B------:R-:W-:Y:S04]  /*7940*/  UISETP.NE.AND UP0, UPT, UR4, 0x4, UPT ;  /* 0x000000040400788c */ /* 0x000fe8000bf05270 */
[----:B------:R-:W-:Y:S01]  /*7950*/  USEL UR45, UR4, URZ, UP0 ;  /* 0x000000ff042d7287 */ /* 0x000fe20008000000 */
[----:B------:R3:W-:Y:S01]  /*7960*/  @P6 SYNCS.ARRIVE.TRANS64.RED.A1T0 RZ, [R61+URZ], RZ ;  /* 0x000000ff3dff69a7 */ /* 0x0007e200081004ff */
[----:B------:R-:W-:Y:S01]  /*7970*/  BSSY B1, `(.L_x_116) ;  /* 0x0000017000017945 */ /* 0x000fe20003800000 */
[----:B------:R-:W4:Y:S02]  /*7980*/  @P6 SYNCS.PHASECHK.TRANS64.TRYWAIT P0, [R62+URZ+0x40], R63 ;  /* 0x0000403f3e0065a7 */ /* 0x000f2400080011ff */
[----:B----4-:R-:W-:Y:S01]  /*7990*/  @P6 SEL R47, RZ, 0x1, !P0 ;  /* 0x00000001ff2f6807 */ /* 0x010fe20004000000 */
[----:B---3--:R-:W-:Y:S06]  /*79a0*/  @!P6 BRA `(.L_x_117) ;  /* 0x00000000004ce947 */ /* 0x008fec0003800000 */
        /* <DEDUP_REMOVED lines=9> */
[----:B------:R-:W-:Y:S04]  /*7a40*/  SHF.L.U32 R5, R90, 0x1f, RZ ;  /* 0x0000001f5a057819 */ /* 0x000fe800000006ff */
[----:B------:R-:W3:Y:S02]  /*7a50*/  SYNCS.PHASECHK.TRANS64.TRYWAIT P0, [R62+URZ+0x40], R5 ;  /* 0x000040053e0075a7 */ /* 0x000ee400080011ff */
[----:B---3--:R-:W-:Y:S05]  /*7a60*/  @!P0 BRA `(.L_x_120) ;  /* 0x0000002400748947 */ /* 0x008fea0003800000 */
.L_x_119:
[----:B------:R-:W-:Y:S05]  /*7a70*/  BSYNC B0 ;  /* 0x0000000000007941 */ /* 0x000fea0003800000 */
.L_x_118:
[----:B------:R-:W-:Y:S02]  /*7a80*/  ISETP.NE.AND P0, PT, R60, RZ, PT ;  /* 0x000000ff3c00720c */ /* 0x000fe40003f05270 */
[----:B------:R-:W-:Y:S11]  /*7a90*/  IADD3 R46, PT, PT, R46, 0x1, RZ ;  /* 0x000000012e2e7810 */ /* 0x000ff60007ffe0ff */
[----:B------:R4:W1:Y:S04]  /*7aa0*/  @P0 LDS.128 R48, [R4] ;  /* 0x0000000004300984 */ /* 0x0008680000000c00 */
[----:B------:R4:W1:Y:S04]  /*7ab0*/  @P0 LDS.128 R56, [R3+0x10] ;  /* 0x0000100003380984 */ /* 0x0008680000000c00 */
[----:B------:R4:W1:Y:S04]  /*7ac0*/  @P0 LDS.128 R64, [R2+0x20] ;  /* 0x0000200002400984 */ /* 0x0008680000000c00 */
[----:B------:R4:W1:Y:S02]  /*7ad0*/  @P0 LDS.128 R72, [R0+0x30] ;  /* 0x0000300000480984 */ /* 0x0008640000000c00 */
.L_x_117:
[----:B------:R-:W-:Y:S05]  /*7ae0*/  BSYNC B1 ;  /* 0x0000000000017941 */ /* 0x000fea0003800000 */
.L_x_116:
[----:B----4-:R-:W-:Y:S05]  /*7af0*/  VIADD R0, R39, 0x40 ;  /* 0x0000004027007836 */ /* 0x010fea0000000000 */
        /* <DEDUP_REMOVED lines=9> */
[----:B------:R-:W4:Y:S01]  /*7b90*/  LDCU.64 UR6, c[0x4][0x78] ;  /* 0x01000f00ff0677ac */ /* 0x000f220008000a00 */
[----:B------:R-:W1:Y:S01]  /*7ba0*/  LDC.64 R2, c[0x4][R3] ;  /* 0x0100000003027b82 */ /* 0x000e620000000a00 */
[----:B------:R-:W5:Y:S01]  /*7bb0*/  LDCU.64 UR4, c[0x4][0x10] ;  /* 0x01000200ff0477ac */ /* 0x000f620008000a00 */
[----:B---3--:R-:W-:Y:S01]  /*7bc0*/  MOV R5, UR9 ;  /* 0x0000000900057c02 */ /* 0x008fe20008000f00 */
[----:B------:R-:W-:Y:S01]  /*7bd0*/  IMAD.U32 R4, RZ, RZ, UR8 ;  /* 0x00000008ff047e24 */ /* 0x000fe2000f8e00ff */
[----:B----4-:R-:W-:Y:S01]  /*7be0*/  MOV R7, UR7 ;  /* 0x0000000700077c02 */ /* 0x010fe20008000f00 */
[----:B------:R-:W-:Y:S01]  /*7bf0*/  IMAD.U32 R6, RZ, RZ, UR6 ;  /* 0x00000006ff067e24 */ /* 0x000fe2000f8e00ff */
[----:B-----5:R-:W-:Y:S01]  /*7c00*/  MOV R11, UR5 ;  /* 0x00000005000b7c02 */ /* 0x020fe20008000f00 */
[----:B------:R-:W-:Y:S02]  /*7c10*/  IMAD.U32 R10, RZ, RZ, UR4 ;  /* 0x00000004ff0a7e24 */ /* 0x000fe4000f8e00ff */
[----:B------:R-:W-:Y:S07]  /*7c20*/  LEPC R20, `(.L_x_121) ;  /* 0x000000001014794e */ /* 0x000fee0000000000 */
[----:B-12---:R-:W-:Y:S05]  /*7c30*/  CALL.ABS.NOINC R2 ;  /* 0x0000000002007343 */ /* 0x006fea0003c00000 */
.L_x_121:
        /* <DEDUP_REMOVED lines=12> */
[----:B---3--:R-:W-:Y:S02]  /*7d00*/  LEA R62, R46, UR44, 0x3 ;  /* 0x0000002c2e3e7c11 */ /* 0x008fe4000f8e18ff */
[----:B------:R-:W1:Y:S02]  /*7d10*/  LDTM.x32 R4, tmem[UR4+0x40] ;  /* 0x00004004000479ee */ /* 0x000e6400082c0000 */
        /* <DEDUP_REMOVED lines=133> */
.L_x_123:
[----:B------:R-:W-:Y:S05]  /*8570*/  BSYNC.RECONVERGENT B0 ;  /* 0x0000000000007941 */ /* 0x000fea0003800200 */
.L_x_122:
        /* <DEDUP_REMOVED lines=21> */
.L_x_127:
[----:B------:R-:W-:Y:S05]  /*86d0*/  BSYNC B0 ;  /* 0x0000000000007941 */ /* 0x000fea0003800000 */
.L_x_126:
[----:B------:R-:W-:Y:S11]  /*86e0*/  ISETP.NE.AND P0, PT, R60, RZ, PT ;  /* 0x000000ff3c00720c */ /* 0x000ff60003f05270 */
[----:B------:R-:W-:Y:S02]  /*86f0*/  @!UPT UIADD3 URZ, UPT, UPT, URZ, URZ, URZ ;  /* 0x000000fffffff290 */ /* 0x000fe4000fffe0ff */
[----:B------:R4:W1:Y:S04]  /*8700*/  @P0 LDS.128 R48, [R3] ;  /* 0x0000000003300984 */ /* 0x0008680000000c00 */
[----:B------:R4:W1:Y:S04]  /*8710*/  @P0 LDS.128 R56, [R2+0x10] ;  /* 0x0000100002380984 */ /* 0x0008680000000c00 */
[----:B------:R4:W1:Y:S04]  /*8720*/  @P0 LDS.128 R64, [R0+0x20] ;  /* 0x0000200000400984 */ /* 0x0008680000000c00 */
[----:B------:R4:W1:Y:S02]  /*8730*/  @P0 LDS.128 R72, [R46+0x30] ;  /* 0x000030002e480984 */ /* 0x0008640000000c00 */
.L_x_125:
[----:B------:R-:W-:Y:S05]  /*8740*/  BSYNC B1 ;  /* 0x0000000000017941 */ /* 0x000fea0003800000 */
.L_x_124:
        /* <DEDUP_REMOVED lines=21> */
.L_x_129:
[----:B------:R-:W-:Y:S01]  /*88a0*/  ISETP.NE.AND P0, PT, R95, RZ, PT ;  /* 0x000000ff5f00720c */ /* 0x000fe20003f05270 */
[----:B------:R-:W-:Y:S05]  /*88b0*/  WARPSYNC.ALL ;  /* 0x0000000000007948 */ /* 0x000fea0003800000 */
[----:B------:R-:W-:Y:S01]  /*88c0*/  R2UR UR4, R39 ;  /* 0x00000000270472ca */ /* 0x000fe200000e0000 */
[--C-:B-1----:R-:W-:Y:S01]  /*88d0*/  HADD2.F32 R40, -RZ, R48.reuse.H0_H0 ;  /* 0x20000030ff287230 */ /* 0x102fe20000004100 */
[----:B------:R-:W-:Y:S01]  /*88e0*/  R2UR UR5, R99 ;  /* 0x00000000630572ca */ /* 0x000fe200000e0000 */
[----:B------:R-:W-:Y:S01]  /*88f0*/  HADD2.F32 R42, -RZ, R48.H1_H1 ;  /* 0x30000030ff2a7230 */ /* 0x000fe20000004100 */
[----:B------:R-:W-:Y:S01]  /*8900*/  BSSY.RECONVERGENT B0, `(.L_x_130) ;  /* 0x000008a000007945 */ /* 0x000fe20003800200 */
[--C-:B------:R-:W-:Y:S02]  /*8910*/  HADD2.F32 R43, -RZ, R49.reuse.H0_H0 ;  /* 0x20000031ff2b7230 */ /* 0x100fe40000004100 */
[----:B------:R-:W-:Y:S02]  /*8920*/  HADD2.F32 R44, -RZ, R49.H1_H1 ;  /* 0x30000031ff2c7230 */ /* 0x000fe40000004100 */
[--C-:B------:R-:W-:Y:S02]  /*8930*/  HADD2.F32 R45, -RZ, R50.reuse.H0_H0 ;  /* 0x20000032ff2d7230 */ /* 0x100fe40000004100 */
[----:B------:R-:W-:Y:S02]  /*8940*/  HADD2.F32 R46, -RZ, R50.H1_H1 ;  /* 0x30000032ff2e7230 */ /* 0x000fe40000004100 */
[----:B---3--:R-:W1:Y:S01]  /*8950*/  LDTM.x32 R4, tmem[UR4+0x60] ;  /* 0x00006004000479ee */ /* 0x008e6200082c0000 */
[----:B------:R-:W-:Y:S01]  /*8960*/  NOP ;  /* 0x0000000000007918 */ /* 0x000fe20000000000 */
[----:B------:R-:W-:Y:S01]  /*8970*/  UIADD3 UR4, UPT, UPT, UR5, 0xd0, URZ ;  /* 0x000000d005047890 */ /* 0x000fe2000fffe0ff */
[--C-:B------:R-:W-:Y:S02]  /*8980*/  HADD2.F32 R47, -RZ, R51.reuse.H0_H0 ;  /* 0x20000033ff2f7230 */ /* 0x100fe40000004100 */
[----:B------:R-:W-:Y:S01]  /*8990*/  HADD2.F32 R49, -RZ, R51.H1_H1 ;  /* 0x30000033ff317230 */ /* 0x000fe20000004100 */
[----:B------:R-:W-:Y:S01]  /*89a0*/  UPRMT UR4, UR47, 0x654, UR4 ;  /* 0x000006542f047896 */ /* 0x000fe20008000004 */
[--C-:B------:R-:W-:Y:S02]  /*89b0*/  HADD2.F32 R48, -RZ, R56.reuse.H0_H0 ;  /* 0x20000038ff307230 */ /* 0x100fe40000004100 */
[----:B------:R-:W-:Y:S02]  /*89c0*/  HADD2.F32 R51, -RZ, R56.H1_H1 ;  /* 0x30000038ff337230 */ /* 0x000fe40000004100 */
[--C-:B------:R-:W-:Y:S02]  /*89d0*/  HADD2.F32 R50, -RZ, R57.reuse.H0_H0 ;  /* 0x20000039ff327230 */ /* 0x100fe40000004100 */
[----:B------:R-:W-:Y:S02]  /*89e0*/  HADD2.F32 R52, -RZ, R57.H1_H1 ;  /* 0x30000039ff347230 */ /* 0x000fe40000004100 */
[----:B-1----:R-:W-:Y:S01]  /*89f0*/  SYNCS.ARRIVE.TRANS64.RED.A1T0 RZ, [UR4], RZ ;  /* 0x000000ffffff79a7 */ /* 0x002fe20008100404 */
[--C-:B------:R-:W-:Y:S02]  /*8a00*/  HADD2.F32 R53, -RZ, R58.reuse.H0_H0 ;  /* 0x2000003aff357230 */ /* 0x100fe40000004100 */
[----:B------:R-:W-:Y:S02]  /*8a10*/  HADD2.F32 R54, -RZ, R58.H1_H1 ;  /* 0x3000003aff367230 */ /* 0x000fe40000004100 */
[--C-:B------:R-:W-:Y:S02]  /*8a20*/  HADD2.F32 R55, -RZ, R59.reuse.H0_H0 ;  /* 0x2000003bff377230 */ /* 0x100fe40000004100 */
[----:B------:R-:W-:Y:S02]  /*8a30*/  HADD2.F32 R56, -RZ, R59.H1_H1 ;  /* 0x3000003bff387230 */ /* 0x000fe40000004100 */
[C---:B------:R-:W-:Y:S01]  /*8a40*/  FMUL R4, R38.reuse, R4 ;  /* 0x0000000426047220 */ /* 0x040fe20000400000 */
[C---:B------:R-:W-:Y:S01]  /*8a50*/  FMUL R5, R38.reuse, R5 ;  /* 0x0000000526057220 */ /* 0x040fe20000400000 */
[C---:B------:R-:W-:Y:S01]  /*8a60*/  FMUL R6, R38.reuse, R6 ;  /* 0x0000000626067220 */ /* 0x040fe20000400000 */
[C---:B------:R-:W-:Y:S01]  /*8a70*/  FMUL R7, R38.reuse, R7 ;  /* 0x0000000726077220 */ /* 0x040fe20000400000 */
[C---:B------:R-:W-:Y:S01]  /*8a80*/  FFMA R4, R41.reuse, R40, R4 ;  /* 0x0000002829047223 */ /* 0x040fe20000000004 */
[C---:B------:R-:W-:Y:S01]  /*8a90*/  FFMA R5, R41.reuse, R42, R5 ;  /* 0x0000002a29057223 */ /* 0x040fe20000000005 */
[C---:B------:R-:W-:Y:S01]  /*8aa0*/  FFMA R6, R41.reuse, R43, R6 ;  /* 0x0000002b29067223 */ /* 0x040fe20000000006 */
[----:B------:R-:W-:Y:S01]  /*8ab0*/  FFMA R7, R41, R44, R7 ;  /* 0x0000002c29077223 */ /* 0x000fe20000000007 */
[C---:B------:R-:W-:Y:S01]  /*8ac0*/  FMUL R8, R38.reuse, R8 ;  /* 0x0000000826087220 */ /* 0x040fe20000400000 */
[C---:B------:R-:W-:Y:S01]  /*8ad0*/  FMUL R9, R38.reuse, R9 ;  /* 0x0000000926097220 */ /* 0x040fe20000400000 */
[----:B------:R-:W-:Y:S01]  /*8ae0*/  F2FP.F16.F32.PACK_AB R100, R5, R4 ;  /* 0x000000040564723e */ /* 0x000fe200000000ff */
[C---:B------:R-:W-:Y:S01]  /*8af0*/  FMUL R0, R38.reuse, R10 ;  /* 0x0000000a26007220 */ /* 0x040fe20000400000 */
[----:B------:R-:W-:Y:S01]  /*8b00*/  F2FP.F16.F32.PACK_AB R101, R7, R6 ;  /* 0x000000060765723e */ /* 0x000fe200000000ff */
[C---:B------:R-:W-:Y:S01]  /*8b10*/  FFMA R8, R41.reuse, R45, R8 ;  /* 0x0000002d29087223 */ /* 0x040fe20000000008 */
[C---:B------:R-:W-:Y:S01]  /*8b20*/  FFMA R9, R41.reuse, R46, R9 ;  /* 0x0000002e29097223 */ /* 0x040fe20000000009 */
[----:B------:R-:W-:Y:S01]  /*8b30*/  FFMA R0, R41, R47, R0 ;  /* 0x0000002f29007223 */ /* 0x000fe20000000000 */
[C---:B------:R-:W-:Y:S01]  /*8b40*/  FMUL R2, R38.reuse, R11 ;  /* 0x0000000b26027220 */ /* 0x040fe20000400000 */
[C---:B------:R-:W-:Y:S01]  /*8b50*/  FMUL R3, R38.reuse, R12 ;  /* 0x0000000c26037220 */ /* 0x040fe20000400000 */
[C---:B------:R-:W-:Y:S01]  /*8b60*/  FMUL R10, R38.reuse, R13 ;  /* 0x0000000d260a7220 */ /* 0x040fe20000400000 */
[----:B------:R-:W-:Y:S01]  /*8b70*/  F2FP.F16.F32.PACK_AB R102, R9, R8 ;  /* 0x000000080966723e */ /* 0x000fe200000000ff */
[C---:B------:R-:W-:Y:S01]  /*8b80*/  FFMA R2, R41.reuse, R49, R2 ;  /* 0x0000003129027223 */ /* 0x040fe20000000002 */
[C---:B------:R-:W-:Y:S01]  /*8b90*/  FFMA R3, R41.reuse, R48, R3 ;  /* 0x0000003029037223 */ /* 0x040fe20000000003 */
[C---:B------:R-:W-:Y:S01]  /*8ba0*/  FFMA R10, R41.reuse, R51, R10 ;  /* 0x00000033290a7223 */ /* 0x040fe2000000000a */
[C---:B------:R-:W-:Y:S01]  /*8bb0*/  FMUL R11, R38.reuse, R14 ;  /* 0x0000000e260b7220 */ /* 0x040fe20000400000 */
[C---:B------:R-:W-:Y:S01]  /*8bc0*/  FMUL R15, R38.reuse, R15 ;  /* 0x0000000f260f7220 */ /* 0x040fe20000400000 */
[C---:B------:R-:W-:Y:S01]  /*8bd0*/  FMUL R12, R38.reuse, R16 ;  /* 0x00000010260c7220 */ /* 0x040fe20000400000 */
[C---:B------:R-:W-:Y:S01]  /*8be0*/  FMUL R13, R38.reuse, R17 ;  /* 0x00000011260d7220 */ /* 0x040fe20000400000 */
[C---:B------:R-:W-:Y:S01]  /*8bf0*/  FFMA R11, R41.reuse, R50, R11 ;  /* 0x00000032290b7223 */ /* 0x040fe2000000000b */
[C---:B------:R-:W-:Y:S01]  /*8c00*/  FMUL R14, R38.reuse, R18 ;  /* 0x00000012260e7220 */ /* 0x040fe20000400000 */
[C---:B------:R-:W-:Y:S01]  /*8c10*/  FFMA R15, R41.reuse, R52, R15 ;  /* 0x00000034290f7223 */ /* 0x040fe2000000000f */
[--C-:B------:R-:W-:Y:S02]  /*8c20*/  HADD2.F32 R57, -RZ, R64.reuse.H0_H0 ;  /* 0x20000040ff397230 */ /* 0x100fe40000004100 */
[----:B------:R-:W-:Y:S01]  /*8c30*/  FMUL R19, R38, R19 ;  /* 0x0000001326137220 */ /* 0x000fe20000400000 */
[----:B------:R-:W-:Y:S01]  /*8c40*/  F2FP.F16.F32.PACK_AB R103, R2, R0 ;  /* 0x000000000267723e */ /* 0x000fe200000000ff */
[C---:B------:R-:W-:Y:S01]  /*8c50*/  FFMA R12, R41.reuse, R53, R12 ;  /* 0x00000035290c7223 */ /* 0x040fe2000000000c */
[----:B------:R-:W-:Y:S02]  /*8c60*/  HADD2.F32 R58, -RZ, R64.H1_H1 ;  /* 0x30000040ff3a7230 */ /* 0x000fe40000004100 */
[C---:B------:R-:W-:Y:S01]  /*8c70*/  FMUL R16, R38.reuse, R20 ;  /* 0x0000001426107220 */ /* 0x040fe20000400000 */
[C---:B------:R-:W-:Y:S01]  /*8c80*/  FFMA R13, R41.reuse, R54, R13 ;  /* 0x00000036290d7223 */ /* 0x040fe2000000000d */
[----:B------:R1:W-:Y:S01]  /*8c90*/  STS.128 [R93+0x6000], R100 ;  /* 0x006000645d007388 */ /* 0x0003e20000000c00 */
[--C-:B------:R-:W-:Y:S02]  /*8ca0*/  HADD2.F32 R59, -RZ, R65.reuse.H0_H0 ;  /* 0x20000041ff3b7230 */ /* 0x100fe40000004100 */
[C---:B------:R-:W-:Y:S01]  /*8cb0*/  FMUL R17, R38.reuse, R21 ;  /* 0x0000001526117220 */ /* 0x040fe20000400000 */
[C---:B------:R-:W-:Y:S01]  /*8cc0*/  FFMA R14, R41.reuse, R55, R14 ;  /* 0x00000037290e7223 */ /* 0x040fe2000000000e */
[----:B------:R-:W-:Y:S02]  /*8cd0*/  HADD2.F32 R60, -RZ, R65.H1_H1 ;  /* 0x30000041ff3c7230 */ /* 0x000fe40000004100 */
[C---:B------:R-:W-:Y:S01]  /*8ce0*/  FMUL R18, R38.reuse, R22 ;  /* 0x0000001626127220 */ /* 0x040fe20000400000 */
[C---:B------:R-:W-:Y:S01]  /*8cf0*/  FFMA R19, R41.reuse, R56, R19 ;  /* 0x0000003829137223 */ /* 0x040fe20000000013 */
        /* <DEDUP_REMOVED lines=13> */
[----:B------:R-:W-:Y:S01]  /*8dd0*/  FMUL R27, R38, R27 ;  /* 0x0000001b261b7220 */ /* 0x000fe20000400000 */
[----:B------:R-:W-:Y:S01]  /*8de0*/  F2FP.F16.F32.PACK_AB R104, R10, R3 ;  /* 0x000000030a68723e */ /* 0x000fe200000000ff */
[----:B------:R-:W-:Y:S01]  /*8df0*/  FFMA R20, R41, R61, R20 ;  /* 0x0000003d29147223 */ /* 0x000fe20000000014 */
[----:B------:R-:W-:Y:S01]  /*8e00*/  F2FP.F16.F32.PACK_AB R105, R15, R11 ;  /* 0x0000000b0f69723e */ /* 0x000fe200000000ff */
[----:B------:R-:W-:Y:S01]  /*8e10*/  HADD2.F32 R66, -RZ, R72.H1_H1 ;  /* 0x30000048ff427230 */ /* 0x000fe20000004100 */
[----:B------:R-:W-:Y:S01]  /*8e20*/  F2FP.F16.F32.PACK_AB R106, R13, R12 ;  /* 0x0000000c0d6a723e */ /* 0x000fe200000000ff */
[C---:B------:R-:W-:Y:S01]  /*8e30*/  FMUL R24, R38.reuse, R28 ;  /* 0x0000001c26187220 */ /* 0x040fe20000400000 */
[----:B------:R-:W-:Y:S01]  /*8e40*/  F2FP.F16.F32.PACK_AB R107, R19, R14 ;  /* 0x0000000e136b723e */ /* 0x000fe200000000ff */
[C---:B------:R-:W-:Y:S01]  /*8e50*/  FFMA R21, R41.reuse, R62, R21 ;  /* 0x0000003e29157223 */ /* 0x040fe20000000015 */
[--C-:B------:R-:W-:Y:S02]  /*8e60*/  HADD2.F32 R67, -RZ, R73.reuse.H0_H0 ;  /* 0x20000049ff437230 */ /* 0x100fe40000004100 */
[C---:B------:R-:W-:Y:S01]  /*8e70*/  FMUL R25, R38.reuse, R29 ;  /* 0x0000001d26197220 */ /* 0x040fe20000400000 */
[C---:B------:R-:W-:Y:S01]  /*8e80*/  FFMA R22, R41.reuse, R63, R22 ;  /* 0x0000003f29167223 */ /* 0x040fe20000000016 */
[----:B------:R1:W-:Y:S01]  /*8e90*/  STS.128 [R92+0x6010], R104 ;  /* 0x006010685c007388 */ /* 0x0003e20000000c00 */
        /* <DEDUP_REMOVED lines=48> */
.L_x_131:
[----:B------:R-:W-:Y:S05]  /*91a0*/  BSYNC.RECONVERGENT B0 ;  /* 0x0000000000007941 */ /* 0x000fea0003800200 */
.L_x_130:
[----:B------:R-:W-:Y:S01]  /*91b0*/  BAR.SYNC.DEFER_BLOCKING 0x1, 0x80 ;  /* 0x0042000000007b1d */ /* 0x000fe20000010000 */
[----:B------:R-:W-:Y:S01]  /*91c0*/  UISETP.NE.AND UP0, UPT, UR52, -0x4, UPT ;  /* 0xfffffffc3400788c */ /* 0x000fe2000bf05270 */
[----:B------:R-:W-:Y:S08]  /*91d0*/  IADD3 R0, PT, PT, R36, 0x1, RZ ;  /* 0x0000000124007810 */ /* 0x000ff00007ffe0ff */
[----:B------:R-:W-:Y:S05]  /*91e0*/  BRA.U !UP0, `(.L_x_132) ;  /* 0x0000000108287547 */ /* 0x000fea000b800000 */
[----:B------:R-:W-:Y:S01]  /*91f0*/  ISETP.NE.AND P0, PT, R98, RZ, PT ;  /* 0x000000ff6200720c */ /* 0x000fe20003f05270 */
[----:B------:R-:W-:Y:S01]  /*9200*/  IMAD.U32 R3, RZ, RZ, UR46 ;  /* 0x0000002eff037e24 */ /* 0x000fe2000f8e00ff */
[----:B------:R-:W-:Y:S01]  /*9210*/  UIADD3 UR4, UPT, UPT, UR46, 0x1, URZ ;  /* 0x000000012e047890 */ /* 0x000fe2000fffe0ff */
[----:B------:R-:W-:Y:S03]  /*9220*/  IMAD.U32 R2, RZ, RZ, UR47 ;  /* 0x0000002fff027e24 */ /* 0x000fe6000f8e00ff */
[----:B------:R-:W-:Y:S04]  /*9230*/  UISETP.NE.AND UP0, UPT, UR4, 0x4, UPT ;  /* 0x000000040400788c */ /* 0x000fe8000bf05270 */
[----:B------:R-:W-:Y:S03]  /*9240*/  USEL UR46, UR4, URZ, UP0 ;  /* 0x000000ff042e7287 */ /* 0x000fe60008000000 */
[----:B------:R-:W-:Y:S05]  /*9250*/  @P0 LEA R3, R3, UR44, 0x3 ;  /* 0x0000002c03030c11 */ /* 0x000fea000f8e18ff */
[----:B------:R-:W-:Y:S05]  /*9260*/  @P0 VIADD R3, R3, 0x60 ;  /* 0x0000006003030836 */ /* 0x000fea0000000000 */
[----:B------:R-:W-:Y:S04]  /*9270*/  @P0 PRMT R2, R2, 0x654, R3 ;  /* 0x0000065402020816 */ /* 0x000fe80000000003 */
[----:B------:R3:W-:Y:S03]  /*9280*/  @P0 SYNCS.ARRIVE.TRANS64.RED.A1T0 RZ, [R2+URZ], RZ ;  /* 0x000000ff02ff09a7 */ /* 0x0007e600081004ff */
.L_x_132:
[----:B------:R-:W-:Y:S01]  /*9290*/  R2UR UR4, R82 ;  /* 0x00000000520472ca */ /* 0x000fe200000e0000 */
[----:B------:R-:W-:Y:S01]  /*92a0*/  UISETP.NE.AND UP0, UPT, UR62, URZ, UPT ;  /* 0x000000ff3e00728c */ /* 0x000fe2000bf05270 */
[----:B------:R-:W-:Y:S01]  /*92b0*/  ISETP.NE.AND P0, PT, R86, 0x2, PT ;  /* 0x000000025600780c */ /* 0x000fe20003f05270 */
[----:B------:R-:W-:Y:S01]  /*92c0*/  UIADD3 UR20, UPT, UPT, UR37, UR63, URZ ;  /* 0x0000003f25147290 */ /* 0x000fe2000fffe0ff */
[----:B------:R-:W-:Y:S01]  /*92d0*/  ISETP.NE.AND P1, PT, R0, 0x4, PT ;  /* 0x000000040000780c */ /* 0x000fe20003f25270 */
[----:B------:R-:W-:Y:S01]  /*92e0*/  UIADD3 UR52, UPT, UPT, UR52, 0x4, URZ ;  /* 0x0000000434347890 */ /* 0x000fe2000fffe0ff */
[----:B------:R-:W-:Y:S01]  /*92f0*/  SEL R3, RZ, 0x1, P0 ;  /* 0x00000001ff037807 */ /* 0x000fe20000000000 */
[----:B------:R-:W-:Y:S01]  /*9300*/  UMOV UR36, UR61 ;  /* 0x0000003d00247c82 */ /* 0x000fe20008000000 */
[----:B---3--:R-:W-:Y:S02]  /*9310*/  SEL R2, RZ, 0x1, P1 ;  /* 0x00000001ff027807 */ /* 0x008fe40000800000 */
[----:B------:R-:W-:Y:S02]  /*9320*/  LOP3.LUT R88, R88, R3, RZ, 0x3c, !PT ;  /* 0x0000000358587212 */ /* 0x000fe400078e3cff */
[----:B------:R-:W-:Y:S01]  /*9330*/  LOP3.LUT R89, R89, R2, RZ, 0x3c, !PT ;  /* 0x0000000259597212 */ /* 0x000fe200078e3cff */
[----:B------:R-:W-:Y:S01]  /*9340*/  UIADD3 UR16, UPT, UPT, UR38, UR4, URZ ;  /* 0x0000000426107290 */ /* 0x000fe2000fffe0ff */
[----:B------:R-:W-:Y:S02]  /*9350*/  SEL R86, R86, RZ, P0 ;  /* 0x000000ff56567207 */ /* 0x000fe40000000000 */
[----:B------:R-:W-:Y:S01]  /*9360*/  SEL R36, R0, RZ, P1 ;  /* 0x000000ff00247207 */ /* 0x000fe20000800000 */
[----:B------:R-:W-:Y:S08]  /*9370*/  BRA.U UP0, `(.L_x_133) ;  /* 0xffffffbd00dc7547 */ /* 0x000ff0000b83ffff */
[----:B------:R-:W-:-:S13]  /*9380*/  R2UR UR4, R83 ;  /* 0x00000000530472ca */ /* 0x000fda00000e0000 */
[----:B------:R-:W-:-:S09]  /*9390*/  UISETP.NE.AND UP0, UPT, UR4, URZ, UPT ;  /* 0x000000ff0400728c */ /* 0x000fd2000bf05270 */
[----:B------:R-:W-:Y:S05]  /*93a0*/  BRA.U !UP0, `(.L_x_134) ;  /* 0x0000000108487547 */ /* 0x000fea000b800000 */
[----:B------:R-:W3:Y:S02]  /*93b0*/  LDCU.64 UR4, c[0x0][0x890] ;  /* 0x00011200ff0477ac */ /* 0x000ee40008000a00 */
[----:B---3--:R-:W-:-:S04]  /*93c0*/  UISETP.NE.U32.AND UP0, UPT, UR4, URZ, UPT ;  /* 0x000000ff0400728c */ /* 0x008fc8000bf05070 */
[----:B------:R-:W-:-:S09]  /*93d0*/  UISETP.NE.AND.EX UP0, UPT, UR5, URZ, UPT, UP0 ;  /* 0x000000ff0500728c */ /* 0x000fd2000bf05300 */
[----:B------:R-:W-:Y:S05]  /*93e0*/  BRA.U UP0, `(.L_x_135) ;  /* 0x00000001000c7547 */ /* 0x000fea000b800000 */
[----:B------:R-:W-:-:S13]  /*93f0*/  FSETP.NEU.AND P0, PT, R41, RZ, PT ;  /* 0x000000ff2900720b */ /* 0x000fda0003f0d000 */
[----:B------:R-:W-:Y:S05]  /*9400*/  @!P0 EXIT ;  /* 0x000000000000894d */ /* 0x000fea0003800000 */
[----:B------:R-:W-:Y:S05]  /*9410*/  BRA `(.L_x_134) ;  /* 0x00000000002c7947 */ /* 0x000fea0003800000 */
.L_x_135:
[----:B------:R-:W-:Y:S01]  /*9420*/  ISETP.NE.AND P0, PT, R85, RZ, PT ;  /* 0x000000ff5500720c */ /* 0x000fe20003f05270 */
[----:B------:R-:W-:-:S12]  /*9430*/  BSSY.RECONVERGENT B0, `(.L_x_134) ;  /* 0x0000009000007945 */ /* 0x000fd80003800200 */
[----:B------:R-:W-:Y:S05]  /*9440*/  @P0 BRA `(.L_x_136) ;  /* 0x0000000000140947 */ /* 0x000fea0003800000 */
[----:B------:R-:W3:Y:S02]  /*9450*/  LDCU.64 UR4, c[0x0][0x888] ;  /* 0x00011100ff0477ac */ /* 0x000ee40008000a00 */
[----:B---3--:R-:W-:-:S04]  /*9460*/  ISETP.NE.U32.AND P0, PT, RZ, UR4, PT ;  /* 0x00000004ff007c0c */ /* 0x008fc8000bf05070 */
[----:B------:R-:W-:-:S13]  /*9470*/  ISETP.NE.AND.EX P0, PT, RZ, UR5, PT, P0 ;  /* 0x00000005ff007c0c */ /* 0x000fda000bf05300 */
[----:B------:R-:W-:Y:S05]  /*9480*/  @!P0 EXIT ;  /* 0x000000000000894d */ /* 0x000fea0003800000 */
[----:B------:R-:W-:Y:S05]  /*9490*/  BRA `(.L_x_137) ;  /* 0x0000000000087947 */ /* 0x000fea0003800000 */
.L_x_136:
[----:B------:R-:W-:-:S13]  /*94a0*/  FSETP.NEU.AND P0, PT, R41, RZ, PT ;  /* 0x000000ff2900720b */ /* 0x000fda0003f0d000 */
[----:B------:R-:W-:Y:S05]  /*94b0*/  @!P0 EXIT ;  /* 0x000000000000894d */ /* 0x000fea0003800000 */
.L_x_137:
[----:B------:R-:W-:Y:S05]  /*94c0*/  BSYNC.RECONVERGENT B0 ;  /* 0x0000000000007941 */ /* 0x000fea0003800200 */
.L_x_134:
[----:B------:R-:W-:Y:S01]  /*94d0*/  ULEA UR4, UR46, UR44, 0x3 ;  /* 0x0000002c2e047291 */ /* 0x000fe2000f8e18ff */
[----:B------:R-:W-:-:S04]  /*94e0*/  DEPBAR.LE SB0, 0x0 ;  /* 0x000080000000791a */ /* 0x000fc80000000000 */
[----:B------:R-:W-:-:S04]  /*94f0*/  UIADD3 UR4, UPT, UPT, UR4, 0x60, URZ ;  /* 0x0000006004047890 */ /* 0x000fc8000fffe0ff */
[----:B------:R-:W-:-:S09]  /*9500*/  UPRMT UR4, UR47, 0x654, UR4 ;  /* 0x000006542f047896 */ /* 0x000fd20008000004 */
[----:B------:R-:W-:Y:S01]  /*9510*/  SYNCS.ARRIVE.TRANS64.RED.A1T0 RZ, [UR4], RZ ;  /* 0x000000ffffff79a7 */ /* 0x000fe20008100404 */
[----:B------:R-:W-:Y:S05]  /*9520*/  EXIT ;  /* 0x000000000000794d */ /* 0x000fea0003800000 */
.L_x_24:
[----:B--2---:R2:W3:Y:S02]  /*9530*/  SYNCS.PHASECHK.TRANS64.TRYWAIT P0, [R3+URZ+0x100], R2 ;  /* 0x00010002030075a7 */ /* 0x0044e400080011ff */
[----:B---3--:R-:W-:Y:S05]  /*9540*/  @!P0 NANOSLEEP.SYNCS 0x989680 ;  /* 0x009896800000895d */ /* 0x008fea0003900000 */
[----:B------:R-:W3:Y:S02]  /*9550*/  @!P0 SYNCS.PHASECHK.TRANS64 P0, [R3+URZ+0x100], R2 ;  /* 0x00010002030085a7 */ /* 0x000ee400080010ff */
[----:B---3--:R-:W-:Y:S05]  /*9560*/  @!P0 BRA `(.L_x_24) ;  /* 0xfffffffc00f08947 */ /* 0x008fea000383ffff */
[----:B------:R-:W-:Y:S05]  /*9570*/  BRA `(.L_x_138) ;  /* 0xffffff8000e87947 */ /* 0x000fea000383ffff */
.L_x_27:
[----:B-1----:R-:W-:-:S07]  /*9580*/  MOV R0, UR33 ;  /* 0x0000002100007c02 */ /* 0x002fce0008000f00 */
.L_x_139:
[----:B-1----:R1:W2:Y:S02]  /*9590*/  SYNCS.PHASECHK.TRANS64.TRYWAIT P0, [R0+URZ+0x20], R3 ;  /* 0x00002003000075a7 */ /* 0x0022a400080011ff */
[----:B--2---:R-:W-:Y:S05]  /*95a0*/  @!P0 NANOSLEEP.SYNCS 0x989680 ;  /* 0x009896800000895d */ /* 0x004fea0003900000 */
[----:B------:R-:W2:Y:S02]  /*95b0*/  @!P0 SYNCS.PHASECHK.TRANS64 P0, [R0+URZ+0x20], R3 ;  /* 0x00002003000085a7 */ /* 0x000ea400080010ff */
[----:B--2---:R-:W-:Y:S05]  /*95c0*/  @!P0 BRA `(.L_x_139) ;  /* 0xfffffffc00f08947 */ /* 0x004fea000383ffff */
[----:B------:R-:W-:Y:S05]  /*95d0*/  BRA `(.L_x_26) ;  /* 0xffffff8400347947 */ /* 0x000fea000383ffff */
.L_x_34:
[----:B-1----:R-:W-:-:S07]  /*95e0*/  MOV R0, UR25 ;  /* 0x0000001900007c02 */ /* 0x002fce0008000f00 */
.L_x_140:
[----:B-1----:R1:W2:Y:S02]  /*95f0*/  SYNCS.PHASECHK.TRANS64.TRYWAIT P0, [R0+URZ+0x20], R3 ;  /* 0x00002003000075a7 */ /* 0x0022a400080011ff */
[----:B--2---:R-:W-:Y:S05]  /*9600*/  @!P0 NANOSLEEP.SYNCS 0x989680 ;  /* 0x009896800000895d */ /* 0x004fea0003900000 */
[----:B------:R-:W2:Y:S02]  /*9610*/  @!P0 SYNCS.PHASECHK.TRANS64 P0, [R0+URZ+0x20], R3 ;  /* 0x00002003000085a7 */ /* 0x000ea400080010ff */
[----:B--2---:R-:W-:Y:S05]  /*9620*/  @!P0 BRA `(.L_x_140) ;  /* 0xfffffffc00f08947 */ /* 0x004fea000383ffff */
[----:B------:R-:W-:Y:S05]  /*9630*/  BRA `(.L_x_33) ;  /* 0xffffff88000c7947 */ /* 0x000fea000383ffff */
.L_x_39:
[----:B-1----:R1:W2:Y:S02]  /*9640*/  SYNCS.PHASECHK.TRANS64.TRYWAIT P0, [R3+URZ+0x90], R0 ;  /* 0x00009000030075a7 */ /* 0x0022a400080011ff */
[----:B--2---:R-:W-:Y:S05]  /*9650*/  @!P0 NANOSLEEP.SYNCS 0x989680 ;  /* 0x009896800000895d */ /* 0x004fea0003900000 */
[----:B------:R-:W2:Y:S02]  /*9660*/  @!P0 SYNCS.PHASECHK.TRANS64 P0, [R3+URZ+0x90], R0 ;  /* 0x00009000030085a7 */ /* 0x000ea400080010ff */
[----:B--2---:R-:W-:Y:S05]  /*9670*/  @!P0 BRA `(.L_x_39) ;  /* 0xfffffffc00f08947 */ /* 0x004fea000383ffff */
[----:B------:R-:W-:Y:S05]  /*9680*/  BRA `(.L_x_141) ;  /* 0xffffff8800c87947 */ /* 0x000fea000383ffff */
.L_x_43:
[----:B-1----:R-:W-:-:S07]  /*9690*/  MOV R0, UR4 ;  /* 0x0000000400007c02 */ /* 0x002fce0008000f00 */
.L_x_142:
[----:B-1----:R1:W2:Y:S02]  /*96a0*/  SYNCS.PHASECHK.TRANS64.TRYWAIT P0, [R0+URZ], R3 ;  /* 0x00000003000075a7 */ /* 0x0022a400080011ff */
[----:B--2---:R-:W-:Y:S05]  /*96b0*/  @!P0 NANOSLEEP.SYNCS 0x989680 ;  /* 0x009896800000895d */ /* 0x004fea0003900000 */
[----:B------:R-:W2:Y:S02]  /*96c0*/  @!P0 SYNCS.PHASECHK.TRANS64 P0, [R0+URZ], R3 ;  /* 0x00000003000085a7 */ /* 0x000ea400080010ff */
[----:B--2---:R-:W-:Y:S05]  /*96d0*/  @!P0 BRA `(.L_x_142) ;  /* 0xfffffffc00f08947 */ /* 0x004fea000383ffff */
[----:B------:R-:W-:Y:S05]  /*96e0*/  BRA `(.L_x_143) ;  /* 0xffffff9000707947 */ /* 0x000fea000383ffff */
.L_x_44:
[----:B------:R-:W-:-:S07]  /*96f0*/  MOV R0, UR5 ;  /* 0x0000000500007c02 */ /* 0x000fce0008000f00 */
.L_x_144:
[----:B-1----:R1:W2:Y:S02]  /*9700*/  SYNCS.PHASECHK.TRANS64.TRYWAIT P0, [R0+URZ], R3 ;  /* 0x00000003000075a7 */ /* 0x0022a400080011ff */
[----:B--2---:R-:W-:Y:S05]  /*9710*/  @!P0 NANOSLEEP.SYNCS 0x989680 ;  /* 0x009896800000895d */ /* 0x004fea0003900000 */
[----:B------:R-:W2:Y:S02]  /*9720*/  @!P0 SYNCS.PHASECHK.TRANS64 P0, [R0+URZ], R3 ;  /* 0x00000003000085a7 */ /* 0x000ea400080010ff */
[----:B--2---:R-:W-:Y:S05]  /*9730*/  @!P0 BRA `(.L_x_144) ;  /* 0xfffffffc00f08947 */ /* 0x004fea000383ffff */
[----:B------:R-:W-:Y:S05]  /*9740*/  BRA `(.L_x_145) ;  /* 0xffffff90007c7947 */ /* 0x000fea000383ffff */
.L_x_45:
[----:B------:R-:W-:-:S07]  /*9750*/  MOV R0, UR5 ;  /* 0x0000000500007c02 */ /* 0x000fce0008000f00 */
.L_x_146:
[----:B-1----:R1:W2:Y:S02]  /*9760*/  SYNCS.PHASECHK.TRANS64.TRYWAIT P0, [R0+URZ], R3 ;  /* 0x00000003000075a7 */ /* 0x0022a400080011ff */
[----:B--2---:R-:W-:Y:S05]  /*9770*/  @!P0 NANOSLEEP.SYNCS 0x989680 ;  /* 0x009896800000895d */ /* 0x004fea0003900000 */
[----:B------:R-:W2:Y:S02]  /*9780*/  @!P0 SYNCS.PHASECHK.TRANS64 P0, [R0+URZ], R3 ;  /* 0x00000003000085a7 */ /* 0x000ea400080010ff */
[----:B--2---:R-:W-:Y:S05]  /*9790*/  @!P0 BRA `(.L_x_146) ;  /* 0xfffffffc00f08947 */ /* 0x004fea000383ffff */
[----:B------:R-:W-:Y:S05]  /*97a0*/  BRA `(.L_x_147) ;  /* 0xffffff9000887947 */ /* 0x000fea000383ffff */
.L_x_48:
[----:B-1----:R1:W2:Y:S02]  /*97b0*/  SYNCS.PHASECHK.TRANS64.TRYWAIT P0, [R2+URZ+0xf0], R5 ;  /* 0x0000f005020075a7 */ /* 0x0022a400080011ff */
[----:B--2---:R-:W-:Y:S05]  /*97c0*/  @!P0 NANOSLEEP.SYNCS 0x989680 ;  /* 0x009896800000895d */ /* 0x004fea0003900000 */
[----:B------:R-:W2:Y:S02]  /*97d0*/  @!P0 SYNCS.PHASECHK.TRANS64 P0, [R2+URZ+0xf0], R5 ;  /* 0x0000f005020085a7 */ /* 0x000ea400080010ff */
[----:B--2---:R-:W-:Y:S05]  /*97e0*/  @!P0 BRA `(.L_x_48) ;  /* 0xfffffffc00f08947 */ /* 0x004fea000383ffff */
[----:B------:R-:W-:Y:S05]  /*97f0*/  BRA `(.L_x_148) ;  /* 0xffffff9000e47947 */ /* 0x000fea000383ffff */
.L_x_49:
[----:B------:R-:W-:-:S07]  /*9800*/  MOV R2, UR4 ;  /* 0x0000000400027c02 */ /* 0x000fce0008000f00 */
.L_x_149:
[----:B-1----:R1:W2:Y:S02]  /*9810*/  SYNCS.PHASECHK.TRANS64.TRYWAIT P0, [R2+URZ+0xa0], R5 ;  /* 0x0000a005020075a7 */ /* 0x0022a400080011ff */
[----:B--2---:R-:W-:Y:S05]  /*9820*/  @!P0 NANOSLEEP.SYNCS 0x989680 ;  /* 0x009896800000895d */ /* 0x004fea0003900000 */
[----:B------:R-:W2:Y:S02]  /*9830*/  @!P0 SYNCS.PHASECHK.TRANS64 P0, [R2+URZ+0xa0], R5 ;  /* 0x0000a005020085a7 */ /* 0x000ea400080010ff */
[----:B--2---:R-:W-:Y:S05]  /*9840*/  @!P0 BRA `(.L_x_149) ;  /* 0xfffffffc00f08947 */ /* 0x004fea000383ffff */
[----:B------:R-:W-:Y:S05]  /*9850*/  BRA `(.L_x_150) ;  /* 0xffffff9000f47947 */ /* 0x000fea000383ffff */
.L_x_50:
[----:B-1----:R1:W2:Y:S02]  /*9860*/  SYNCS.PHASECHK.TRANS64.TRYWAIT P1, [R2+URZ+0x90], R5 ;  /* 0x00009005020075a7 */ /* 0x0022a400080211ff */
[----:B--2---:R-:W-:Y:S05]  /*9870*/  @!P1 NANOSLEEP.SYNCS 0x989680 ;  /* 0x009896800000995d */ /* 0x004fea0003900000 */
[----:B------:R-:W2:Y:S02]  /*9880*/  @!P1 SYNCS.PHASECHK.TRANS64 P1, [R2+URZ+0x90], R5 ;  /* 0x00009005020095a7 */ /* 0x000ea400080210ff */
[----:B--2---:R-:W-:Y:S05]  /*9890*/  @!P1 BRA `(.L_x_50) ;  /* 0xfffffffc00f09947 */ /* 0x004fea000383ffff */
[----:B------:R-:W-:Y:S05]  /*98a0*/  BRA `(.L_x_151) ;  /* 0xffffff9400247947 */ /* 0x000fea000383ffff */
.L_x_53:
[----:B------:R-:W-:-:S07]  /*98b0*/  MOV R0, UR4 ;  /* 0x0000000400007c02 */ /* 0x000fce0008000f00 */
.L_x_152:
[----:B-1----:R1:W2:Y:S02]  /*98c0*/  SYNCS.PHASECHK.TRANS64.TRYWAIT P0, [R0+URZ+0xa0], R3 ;  /* 0x0000a003000075a7 */ /* 0x0022a400080011ff */
[----:B--2---:R-:W-:Y:S05]  /*98d0*/  @!P0 NANOSLEEP.SYNCS 0x989680 ;  /* 0x009896800000895d */ /* 0x004fea0003900000 */
[----:B------:R-:W2:Y:S02]  /*98e0*/  @!P0 SYNCS.PHASECHK.TRANS64 P0, [R0+URZ+0xa0], R3 ;  /* 0x0000a003000085a7 */ /* 0x000ea400080010ff */
[----:B--2---:R-:W-:Y:S05]  /*98f0*/  @!P0 BRA `(.L_x_152) ;  /* 0xfffffffc00f08947 */ /* 0x004fea000383ffff */
[----:B------:R-:W-:Y:S05]  /*9900*/  BRA `(.L_x_52) ;  /* 0xffffff9400787947 */ /* 0x000fea000383ffff */
.L_x_60:
[----:B-1----:R1:W2:Y:S02]  /*9910*/  SYNCS.PHASECHK.TRANS64.TRYWAIT P1, [R0+URZ+0x90], R5 ;  /* 0x00009005000075a7 */ /* 0x0022a400080211ff */
[----:B--2---:R-:W-:Y:S05]  /*9920*/  @!P1 NANOSLEEP.SYNCS 0x989680 ;  /* 0x009896800000995d */ /* 0x004fea0003900000 */
[----:B------:R-:W2:Y:S02]  /*9930*/  @!P1 SYNCS.PHASECHK.TRANS64 P1, [R0+URZ+0x90], R5 ;  /* 0x00009005000095a7 */ /* 0x000ea400080210ff */
[----:B--2---:R-:W-:Y:S05]  /*9940*/  @!P1 BRA `(.L_x_60) ;  /* 0xfffffffc00f09947 */ /* 0x004fea000383ffff */
[----:B------:R-:W-:Y:S05]  /*9950*/  BRA `(.L_x_153) ;  /* 0xffffff9800ec7947 */ /* 0x000fea000383ffff */
.L_x_61:
[----:B------:R-:W-:-:S07]  /*9960*/  MOV R3, UR30 ;  /* 0x0000001e00037c02 */ /* 0x000fce0008000f00 */
.L_x_154:
[----:B-1----:R1:W2:Y:S02]  /*9970*/  SYNCS.PHASECHK.TRANS64.TRYWAIT P0, [R3+URZ+0xd0], R0 ;  /* 0x0000d000030075a7 */ /* 0x0022a400080011ff */
[----:B--2---:R-:W-:Y:S05]  /*9980*/  @!P0 NANOSLEEP.SYNCS 0x989680 ;  /* 0x009896800000895d */ /* 0x004fea0003900000 */
[----:B------:R-:W2:Y:S02]  /*9990*/  @!P0 SYNCS.PHASECHK.TRANS64 P0, [R3+URZ+0xd0], R0 ;  /* 0x0000d000030085a7 */ /* 0x000ea400080010ff */
[----:B--2---:R-:W-:Y:S05]  /*99a0*/  @!P0 BRA `(.L_x_154) ;  /* 0xfffffffc00f08947 */ /* 0x004fea000383ffff */
[----:B------:R-:W-:Y:S05]  /*99b0*/  BRA `(.L_x_155) ;  /* 0xffffff9c00247947 */ /* 0x000fea000383ffff */
.L_x_64:
[----:B------:R-:W-:Y:S07]  /*99c0*/  MOV R0, UR5 ;  /* 0x0000000500007c02 */ /* 0x000fee0008000f00 */
.L_x_156:
[----:B-1----:R1:W2:Y:S02]  /*99d0*/  SYNCS.PHASECHK.TRANS64.TRYWAIT P0, [R0+URZ], R3 ;  /* 0x00000003000075a7 */ /* 0x0022a400080011ff */
[----:B--2---:R-:W-:Y:S05]  /*99e0*/  @!P0 NANOSLEEP.SYNCS 0x989680 ;  /* 0x009896800000895d */ /* 0x004fea0003900000 */
[----:B------:R-:W2:Y:S02]  /*99f0*/  @!P0 SYNCS.PHASECHK.TRANS64 P0, [R0+URZ], R3 ;  /* 0x00000003000085a7 */ /* 0x000ea400080010ff */
[----:B--2---:R-:W-:Y:S05]  /*9a00*/  @!P0 BRA `(.L_x_156) ;  /* 0xfffffffc00f08947 */ /* 0x004fea000383ffff */
[----:B------:R-:W-:Y:S05]  /*9a10*/  BRA `(.L_x_63) ;  /* 0xffffff9c00407947 */ /* 0x000fea000383ffff */
.L_x_67:
[----:B------:R-:W-:-:S07]  /*9a20*/  MOV R0, UR4 ;  /* 0x0000000400007c02 */ /* 0x000fce0008000f00 */
.L_x_157:
[----:B--2---:R2:W4:Y:S02]  /*9a30*/  SYNCS.PHASECHK.TRANS64.TRYWAIT P0, [R0+URZ], R3 ;  /* 0x00000003000075a7 */ /* 0x00452400080011ff */
[----:B----4-:R-:W-:Y:S05]  /*9a40*/  @!P0 NANOSLEEP.SYNCS 0x989680 ;  /* 0x009896800000895d */ /* 0x010fea0003900000 */
[----:B------:R-:W4:Y:S02]  /*9a50*/  @!P0 SYNCS.PHASECHK.TRANS64 P0, [R0+URZ], R3 ;  /* 0x00000003000085a7 */ /* 0x000f2400080010ff */
[----:B----4-:R-:W-:Y:S05]  /*9a60*/  @!P0 BRA `(.L_x_157) ;  /* 0xfffffffc00f08947 */ /* 0x010fea000383ffff */
[----:B------:R-:W-:Y:S05]  /*9a70*/  BRA `(.L_x_158) ;  /* 0xffffffa0001c7947 */ /* 0x000fea000383ffff */
.L_x_68:
[----:B------:R-:W-:-:S07]  /*9a80*/  MOV R0, UR5 ;  /* 0x0000000500007c02 */ /* 0x000fce0008000f00 */
.L_x_159:
[----:B-1----:R1:W2:Y:S02]  /*9a90*/  SYNCS.PHASECHK.TRANS64.TRYWAIT P0, [R0+URZ], R3 ;  /* 0x00000003000075a7 */ /* 0x0022a400080011ff */
[----:B--2---:R-:W-:Y:S05]  /*9aa0*/  @!P0 NANOSLEEP.SYNCS 0x989680 ;  /* 0x009896800000895d */ /* 0x004fea0003900000 */
[----:B------:R-:W2:Y:S02]  /*9ab0*/  @!P0 SYNCS.PHASECHK.TRANS64 P0, [R0+URZ], R3 ;  /* 0x00000003000085a7 */ /* 0x000ea400080010ff */
[----:B--2---:R-:W-:Y:S05]  /*9ac0*/  @!P0 BRA `(.L_x_159) ;  /* 0xfffffffc00f08947 */ /* 0x004fea000383ffff */
[----:B------:R-:W-:Y:S05]  /*9ad0*/  BRA `(.L_x_160) ;  /* 0xffffffa000287947 */ /* 0x000fea000383ffff */
.L_x_69:
[----:B------:R-:W-:-:S07]  /*9ae0*/  MOV R0, UR5 ;  /* 0x0000000500007c02 */ /* 0x000fce0008000f00 */
.L_x_161:
[----:B-1----:R1:W2:Y:S02]  /*9af0*/  SYNCS.PHASECHK.TRANS64.TRYWAIT P0, [R0+URZ], R3 ;  /* 0x00000003000075a7 */ /* 0x0022a400080011ff */
[----:B--2---:R-:W-:Y:S05]  /*9b00*/  @!P0 NANOSLEEP.SYNCS 0x989680 ;  /* 0x009896800000895d */ /* 0x004fea0003900000 */
[----:B------:R-:W2:Y:S02]  /*9b10*/  @!P0 SYNCS.PHASECHK.TRANS64 P0, [R0+URZ], R3 ;  /* 0x00000003000085a7 */ /* 0x000ea400080010ff */
[----:B--2---:R-:W-:Y:S05]  /*9b20*/  @!P0 BRA `(.L_x_161) ;  /* 0xfffffffc00f08947 */ /* 0x004fea000383ffff */
[----:B------:R-:W-:Y:S05]  /*9b30*/  BRA `(.L_x_162) ;  /* 0xffffffa000347947 */ /* 0x000fea000383ffff */
.L_x_70:
[----:B------:R-:W-:-:S07]  /*9b40*/  MOV R0, UR4 ;  /* 0x0000000400007c02 */ /* 0x000fce0008000f00 */
.L_x_163:
[----:B-1----:R1:W2:Y:S02]  /*9b50*/  SYNCS.PHASECHK.TRANS64.TRYWAIT P0, [R0+URZ], R3 ;  /* 0x00000003000075a7 */ /* 0x0022a400080011ff */
[----:B--2---:R-:W-:Y:S05]  /*9b60*/  @!P0 NANOSLEEP.SYNCS 0x989680 ;  /* 0x009896800000895d */ /* 0x004fea0003900000 */
[----:B------:R-:W2:Y:S02]  /*9b70*/  @!P0 SYNCS.PHASECHK.TRANS64 P0, [R0+URZ], R3 ;  /* 0x00000003000085a7 */ /* 0x000ea400080010ff */
[----:B--2---:R-:W-:Y:S05]  /*9b80*/  @!P0 BRA `(.L_x_163) ;  /* 0xfffffffc00f08947 */ /* 0x004fea000383ffff */
[----:B------:R-:W-:Y:S05]  /*9b90*/  BRA `(.L_x_164) ;  /* 0xffffffa000407947 */ /* 0x000fea000383ffff */
.L_x_75:
[----:B--2---:R2:W3:Y:S02]  /*9ba0*/  SYNCS.PHASECHK.TRANS64.TRYWAIT P0, [R12+URZ+0x90], R9 ;  /* 0x000090090c0075a7 */ /* 0x0044e400080011ff */
[----:B---3--:R-:W-:Y:S05]  /*9bb0*/  @!P0 NANOSLEEP.SYNCS 0x989680 ;  /* 0x009896800000895d */ /* 0x008fea0003900000 */
[----:B------:R-:W3:Y:S02]  /*9bc0*/  @!P0 SYNCS.PHASECHK.TRANS64 P0, [R12+URZ+0x90], R9 ;  /* 0x000090090c0085a7 */ /* 0x000ee400080010ff */
[----:B---3--:R-:W-:Y:S05]  /*9bd0*/  @!P0 BRA `(.L_x_75) ;  /* 0xfffffffc00f08947 */ /* 0x008fea000383ffff */
[----:B------:R-:W-:Y:S05]  /*9be0*/  BRA `(.L_x_165) ;  /* 0xffffffa400607947 */ /* 0x000fea000383ffff */
.L_x_78:
[----:B------:R-:W-:Y:S07]  /*9bf0*/  MOV R0, UR21 ;  /* 0x0000001500007c02 */ /* 0x000fee0008000f00 */
.L_x_166:
[----:B--2---:R2:W3:Y:S02]  /*9c00*/  SYNCS.PHASECHK.TRANS64.TRYWAIT P2, [R0+URZ+0x88], R11 ;  /* 0x0000880b000075a7 */ /* 0x0044e400080411ff */
[----:B---3--:R-:W-:Y:S05]  /*9c10*/  @!P2 NANOSLEEP.SYNCS 0x989680 ;  /* 0x009896800000a95d */ /* 0x008fea0003900000 */
[----:B------:R-:W3:Y:S02]  /*9c20*/  @!P2 SYNCS.PHASECHK.TRANS64 P2, [R0+URZ+0x88], R11 ;  /* 0x0000880b0000a5a7 */ /* 0x000ee400080410ff */
[----:B---3--:R-:W-:Y:S05]  /*9c30*/  @!P2 BRA `(.L_x_166) ;  /* 0xfffffffc00f0a947 */ /* 0x008fea000383ffff */
[----:B------:R-:W-:Y:S05]  /*9c40*/  BRA `(.L_x_77) ;  /* 0xffffffa800c87947 */ /* 0x000fea000383ffff */
.L_x_81:
[----:B--2---:R-:W-:Y:S07]  /*9c50*/  MOV R0, UR21 ;  /* 0x0000001500007c02 */ /* 0x004fee0008000f00 */
.L_x_167:
[----:B--2---:R2:W3:Y:S02]  /*9c60*/  SYNCS.PHASECHK.TRANS64.TRYWAIT P0, [R0+URZ+0x60], R9 ;  /* 0x00006009000075a7 */ /* 0x0044e400080011ff */
[----:B---3--:R-:W-:Y:S05]  /*9c70*/  @!P0 NANOSLEEP.SYNCS 0x989680 ;  /* 0x009896800000895d */ /* 0x008fea0003900000 */
[----:B------:R-:W3:Y:S02]  /*9c80*/  @!P0 SYNCS.PHASECHK.TRANS64 P0, [R0+URZ+0x60], R9 ;  /* 0x00006009000085a7 */ /* 0x000ee400080010ff */
[----:B---3--:R-:W-:Y:S05]  /*9c90*/  @!P0 BRA `(.L_x_167) ;  /* 0xfffffffc00f08947 */ /* 0x008fea000383ffff */
[----:B------:R-:W-:Y:S05]  /*9ca0*/  BRA `(.L_x_168) ;  /* 0xffffffac00247947 */ /* 0x000fea000383ffff */
.L_x_82:
[----:B------:R-:W-:Y:S07]  /*9cb0*/  MOV R0, UR21 ;  /* 0x0000001500007c02 */ /* 0x000fee0008000f00 */
.L_x_169:
[----:B--2---:R2:W3:Y:S02]  /*9cc0*/  SYNCS.PHASECHK.TRANS64.TRYWAIT P0, [R0+URZ+0x68], R9 ;  /* 0x00006809000075a7 */ /* 0x0044e400080011ff */
[----:B---3--:R-:W-:Y:S05]  /*9cd0*/  @!P0 NANOSLEEP.SYNCS 0x989680 ;  /* 0x009896800000895d */ /* 0x008fea0003900000 */
[----:B------:R-:W3:Y:S02]  /*9ce0*/  @!P0 SYNCS.PHASECHK.TRANS64 P0, [R0+URZ+0x68], R9 ;  /* 0x00006809000085a7 */ /* 0x000ee400080010ff */
[----:B---3--:R-:W-:Y:S05]  /*9cf0*/  @!P0 BRA `(.L_x_169) ;  /* 0xfffffffc00f08947 */ /* 0x008fea000383ffff */
[----:B------:R-:W-:Y:S05]  /*9d00*/  BRA `(.L_x_170) ;  /* 0xffffffac00607947 */ /* 0x000fea000383ffff */
.L_x_83:
[----:B------:R-:W-:Y:S07]  /*9d10*/  MOV R0, UR21 ;  /* 0x0000001500007c02 */ /* 0x000fee0008000f00 */
.L_x_171:
[----:B--2---:R2:W3:Y:S02]  /*9d20*/  SYNCS.PHASECHK.TRANS64.TRYWAIT P0, [R0+URZ+0x70], R9 ;  /* 0x00007009000075a7 */ /* 0x0044e400080011ff */
[----:B---3--:R-:W-:Y:S05]  /*9d30*/  @!P0 NANOSLEEP.SYNCS 0x989680 ;  /* 0x009896800000895d */ /* 0x008fea0003900000 */
[----:B------:R-:W3:Y:S02]  /*9d40*/  @!P0 SYNCS.PHASECHK.TRANS64 P0, [R0+URZ+0x70], R9 ;  /* 0x00007009000085a7 */ /* 0x000ee400080010ff */
[----:B---3--:R-:W-:Y:S05]  /*9d50*/  @!P0 BRA `(.L_x_171) ;  /* 0xfffffffc00f08947 */ /* 0x008fea000383ffff */
[----:B------:R-:W-:Y:S05]  /*9d60*/  BRA `(.L_x_172) ;  /* 0xffffffac00a87947 */ /* 0x000fea000383ffff */
.L_x_84:
[----:B------:R-:W-:Y:S07]  /*9d70*/  MOV R0, UR21 ;  /* 0x0000001500007c02 */ /* 0x000fee0008000f00 */
.L_x_173:
[----:B--2---:R2:W3:Y:S02]  /*9d80*/  SYNCS.PHASECHK.TRANS64.TRYWAIT P0, [R0+URZ+0x78], R9 ;  /* 0x00007809000075a7 */ /* 0x0044e400080011ff */
[----:B---3--:R-:W-:Y:S05]  /*9d90*/  @!P0 NANOSLEEP.SYNCS 0x989680 ;  /* 0x009896800000895d */ /* 0x008fea0003900000 */
[----:B------:R-:W3:Y:S02]  /*9da0*/  @!P0 SYNCS.PHASECHK.TRANS64 P0, [R0+URZ+0x78], R9 ;  /* 0x00007809000085a7 */ /* 0x000ee400080010ff */
[----:B---3--:R-:W-:Y:S05]  /*9db0*/  @!P0 BRA `(.L_x_173) ;  /* 0xfffffffc00f08947 */ /* 0x008fea000383ffff */
[----:B------:R-:W-:Y:S05]  /*9dc0*/  BRA `(.L_x_174) ;  /* 0xffffffac00ec7947 */ /* 0x000fea000383ffff */
.L_x_86:
[----:B------:R-:W-:-:S07]  /*9dd0*/  MOV R0, UR21 ;  /* 0x0000001500007c02 */ /* 0x000fce0008000f00 */
.L_x_175:
[----:B---3--:R3:W4:Y:S02]  /*9de0*/  SYNCS.PHASECHK.TRANS64.TRYWAIT P0, [R0+URZ+0x60], R3 ;  /* 0x00006003000075a7 */ /* 0x00872400080011ff */
[----:B----4-:R-:W-:Y:S05]  /*9df0*/  @!P0 NANOSLEEP.SYNCS 0x989680 ;  /* 0x009896800000895d */ /* 0x010fea0003900000 */
[----:B------:R-:W4:Y:S02]  /*9e00*/  @!P0 SYNCS.PHASECHK.TRANS64 P0, [R0+URZ+0x60], R3 ;  /* 0x00006003000085a7 */ /* 0x000f2400080010ff */
[----:B----4-:R-:W-:Y:S05]  /*9e10*/  @!P0 BRA `(.L_x_175) ;  /* 0xfffffffc00f08947 */ /* 0x010fea000383ffff */
[----:B------:R-:W-:Y:S05]  /*9e20*/  BRA `(.L_x_176) ;  /* 0xffffffb000607947 */ /* 0x000fea000383ffff */
.L_x_87:
[----:B---3--:R-:W-:-:S07]  /*9e30*/  MOV R0, UR21 ;  /* 0x0000001500007c02 */ /* 0x008fce0008000f00 */
.L_x_177:
[----:B---3--:R3:W4:Y:S02]  /*9e40*/  SYNCS.PHASECHK.TRANS64.TRYWAIT P0, [R0+URZ+0x68], R3 ;  /* 0x00006803000075a7 */ /* 0x00872400080011ff */
[----:B----4-:R-:W-:Y:S05]  /*9e50*/  @!P0 NANOSLEEP.SYNCS 0x989680 ;  /* 0x009896800000895d */ /* 0x010fea0003900000 */
[----:B------:R-:W4:Y:S02]  /*9e60*/  @!P0 SYNCS.PHASECHK.TRANS64 P0, [R0+URZ+0x68], R3 ;  /* 0x00006803000085a7 */ /* 0x000f2400080010ff */
[----:B----4-:R-:W-:Y:S05]  /*9e70*/  @!P0 BRA `(.L_x_177) ;  /* 0xfffffffc00f08947 */ /* 0x010fea000383ffff */
[----:B------:R-:W-:Y:S05]  /*9e80*/  BRA `(.L_x_178) ;  /* 0xffffffb000507947 */ /* 0x000fea000383ffff */
.L_x_88:
[----:B---3--:R-:W-:-:S07]  /*9e90*/  MOV R0, UR21 ;  /* 0x0000001500007c02 */ /* 0x008fce0008000f00 */
.L_x_179:
[----:B---3--:R3:W4:Y:S02]  /*9ea0*/  SYNCS.PHASECHK.TRANS64.TRYWAIT P0, [R0+URZ+0x70], R3 ;  /* 0x00007003000075a7 */ /* 0x00872400080011ff */
[----:B----4-:R-:W-:Y:S05]  /*9eb0*/  @!P0 NANOSLEEP.SYNCS 0x989680 ;  /* 0x009896800000895d */ /* 0x010fea0003900000 */
[----:B------:R-:W4:Y:S02]  /*9ec0*/  @!P0 SYNCS.PHASECHK.TRANS64 P0, [R0+URZ+0x70], R3 ;  /* 0x00007003000085a7 */ /* 0x000f2400080010ff */
[----:B----4-:R-:W-:Y:S05]  /*9ed0*/  @!P0 BRA `(.L_x_179) ;  /* 0xfffffffc00f08947 */ /* 0x010fea000383ffff */
[----:B------:R-:W-:Y:S05]  /*9ee0*/  BRA `(.L_x_180) ;  /* 0xffffffb000407947 */ /* 0x000fea000383ffff */
.L_x_90:
[----:B-1----:R1:W2:Y:S02]  /*9ef0*/  SYNCS.PHASECHK.TRANS64.TRYWAIT P0, [R3+URZ+0x90], R0 ;  /* 0x00009000030075a7 */ /* 0x0022a400080011ff */
[----:B--2---:R-:W-:Y:S05]  /*9f00*/  @!P0 NANOSLEEP.SYNCS 0x989680 ;  /* 0x009896800000895d */ /* 0x004fea0003900000 */
[----:B------:R-:W2:Y:S02]  /*9f10*/  @!P0 SYNCS.PHASECHK.TRANS64 P0, [R3+URZ+0x90], R0 ;  /* 0x00009000030085a7 */ /* 0x000ea400080010ff */
[----:B--2---:R-:W-:Y:S05]  /*9f20*/  @!P0 BRA `(.L_x_90) ;  /* 0xfffffffc00f08947 */ /* 0x004fea000383ffff */
[----:B------:R-:W-:Y:S05]  /*9f30*/  BRA `(.L_x_181) ;  /* 0xffffffb400007947 */ /* 0x000fea000383ffff */
.L_x_101:
[----:B-1----:R-:W-:Y:S04]  /*9f40*/  MOV R2, UR44 ;  /* 0x0000002c00027c02 */ /* 0x002fe80008000f00 */
[----:B------:R1:W2:Y:S03]  /*9f50*/  SYNCS.PHASECHK.TRANS64.TRYWAIT P1, [R2+URZ+0x40], R3 ;  /* 0x00004003020075a7 */ /* 0x0002a600080211ff */
[----:B--2---:R-:W-:Y:S05]  /*9f60*/  @!P1 NANOSLEEP.SYNCS 0x989680 ;  /* 0x009896800000995d */ /* 0x004fea0003900000 */
[----:B------:R-:W2:Y:S02]  /*9f70*/  @!P1 SYNCS.PHASECHK.TRANS64 P1, [R2+URZ+0x40], R3 ;  /* 0x00004003020095a7 */ /* 0x000ea400080210ff */
[----:B--2---:R-:W-:Y:S05]  /*9f80*/  @!P1 BRA `(.L_x_101) ;  /* 0xfffffffc00ec9947 */ /* 0x004fea000383ffff */
[----:B------:R-:W-:Y:S05]  /*9f90*/  BRA `(.L_x_100) ;  /* 0xffffffc000707947 */ /* 0x000fea000383ffff */
.L_x_103:
[----:B-1----:R1:W4:Y:S02]  /*9fa0*/  SYNCS.PHASECHK.TRANS64.TRYWAIT P0, [R99+URZ+0xb0], R0 ;  /* 0x0000b000630075a7 */ /* 0x00232400080011ff */
[----:B----4-:R-:W-:Y:S05]  /*9fb0*/  @!P0 NANOSLEEP.SYNCS 0x989680 ;  /* 0x009896800000895d */ /* 0x010fea0003900000 */
[----:B------:R-:W4:Y:S02]  /*9fc0*/  @!P0 SYNCS.PHASECHK.TRANS64 P0, [R99+URZ+0xb0], R0 ;  /* 0x0000b000630085a7 */ /* 0x000f2400080010ff */
[----:B----4-:R-:W-:Y:S05]  /*9fd0*/  @!P0 BRA `(.L_x_103) ;  /* 0xfffffffc00f08947 */ /* 0x010fea000383ffff */
[----:B------:R-:W-:Y:S05]  /*9fe0*/  BRA `(.L_x_102) ;  /* 0xffffffc000987947 */ /* 0x000fea000383ffff */
.L_x_112:
[----:B---3--:R3:W4:Y:S02]  /*9ff0*/  SYNCS.PHASECHK.TRANS64.TRYWAIT P0, [R3+URZ+0x40], R0 ;  /* 0x00004000030075a7 */ /* 0x00872400080011ff */
[----:B----4-:R-:W-:Y:S05]  /*a000*/  @!P0 NANOSLEEP.SYNCS 0x989680 ;  /* 0x009896800000895d */ /* 0x010fea0003900000 */
[----:B------:R-:W4:Y:S02]  /*a010*/  @!P0 SYNCS.PHASECHK.TRANS64 P0, [R3+URZ+0x40], R0 ;  /* 0x00004000030085a7 */ /* 0x000f2400080010ff */
[----:B----4-:R-:W-:Y:S05]  /*a020*/  @!P0 BRA `(.L_x_112) ;  /* 0xfffffffc00f08947 */ /* 0x010fea000383ffff */
[----:B------:R-:W-:Y:S05]  /*a030*/  BRA `(.L_x_111) ;  /* 0xffffffcc00747947 */ /* 0x000fea000383ffff */
.L_x_120:
[----:B---3--:R3:W4:Y:S02]  /*a040*/  SYNCS.PHASECHK.TRANS64.TRYWAIT P0, [R62+URZ+0x40], R5 ;  /* 0x000040053e0075a7 */ /* 0x00872400080011ff */
[----:B----4-:R-:W-:Y:S05]  /*a050*/  @!P0 NANOSLEEP.SYNCS 0x989680 ;  /* 0x009896800000895d */ /* 0x010fea0003900000 */
[----:B------:R-:W4:Y:S02]  /*a060*/  @!P0 SYNCS.PHASECHK.TRANS64 P0, [R62+URZ+0x40], R5 ;  /* 0x000040053e0085a7 */ /* 0x000f2400080010ff */
[----:B----4-:R-:W-:Y:S05]  /*a070*/  @!P0 BRA `(.L_x_120) ;  /* 0xfffffffc00f08947 */ /* 0x010fea000383ffff */
[----:B------:R-:W-:Y:S05]  /*a080*/  BRA `(.L_x_119) ;  /* 0xffffffd800787947 */ /* 0x000fea000383ffff */
.L_x_128:
[----:B---3--:R3:W4:Y:S02]  /*a090*/  SYNCS.PHASECHK.TRANS64.TRYWAIT P0, [R62+URZ+0x40], R5 ;  /* 0x000040053e0075a7 */ /* 0x00872400080011ff */
[----:B----4-:R-:W-:Y:S05]  /*a0a0*/  @!P0 NANOSLEEP.SYNCS 0x989680 ;  /* 0x009896800000895d */ /* 0x010fea0003900000 */
[----:B------:R-:W4:Y:S02]  /*a0b0*/  @!P0 SYNCS.PHASECHK.TRANS64 P0, [R62+URZ+0x40], R5 ;  /* 0x000040053e0085a7 */ /* 0x000f2400080010ff */
[----:B----4-:R-:W-:Y:S05]  /*a0c0*/  @!P0 BRA `(.L_x_128) ;  /* 0xfffffffc00f08947 */ /* 0x010fea000383ffff */
[----:B------:R-:W-:Y:S05]  /*a0d0*/  BRA `(.L_x_127) ;  /* 0xffffffe4007c7947 */ /* 0x000fea000383ffff */
        .weak           $__internal_0_$__cuda_sm10x_tcgen05_guardrail_trap_col_being_dealloced_not_returned_by_alloc
        .type           $__internal_0_$__cuda_sm10x_tcgen05_guardrail_trap_col_being_dealloced_not_returned_by_alloc,@function
        .size           $__internal_0_$__cuda_sm10x_tcgen05_guardrail_trap_col_being_dealloced_not_returned_by_alloc,($__internal_1_$__cuda_sm10x_tcgen05_guardrail_trap_phase_invalid_during_alloc - $__internal_0_$__cuda_sm10x_tcgen05_guardrail_trap_col_being_dealloced_not_returned_by_alloc)
$__internal_0_$__cuda_sm10x_tcgen05_guardrail_trap_col_being_dealloced_not_returned_by_alloc:
[----:B------:R-:W-:Y:S05]  /*a0e0*/  BPT.TRAP 0x1 ;  /* 0x000000040000795c */ /* 0x000fea0000300000 */
[----:B------:R-:W-:-:S04]  /*a0f0*/  HFMA2 R3, -RZ, RZ, 0, 0 ;  /* 0x00000000ff037431 */ /* 0x000fc800000001ff */
[----:B------:R-:W-:Y:S05]  /*a100*/  RET.REL.NODEC R2 `(_ZN7cutlass13device_kernelINS_4gemm6kernel13GemmUniversalIN4cute5tupleIJiiiiEEENS1_10collective13CollectiveMmaINS1_35MainloopSm100TmaUmmaWarpSpecializedILi4ELi2ELi4ENS5_IJNS4_1CILi1EEENSA_ILi4EEESB_EEEEENS5_IJNSA_ILi128EEESF_NSA_ILi64EEEEEENS_6half_tENS5_IJlSB_lEEESI_NS5_IJSB_llEEENS4_8TiledMMAINS4_8MMA_AtomIJNS4_20SM100_MMA_F16BF16_SSISI_SI_fLi128ELi128ELNS4_4UMMA5MajorE0ELSP_1ELNSO_7ScaleInE0ELSQ_0EEEEEENS4_6LayoutINS5_IJSB_SB_SB_EEENS5_IJNSA_ILi0EEESV_SV_EEEEENS5_IJNS4_10UnderscoreESY_SY_EEEEENS4_23SM90_TMA_LOAD_MULTICASTENS4_14ComposedLayoutINS4_7SwizzleILi3ELi4ELi3EEENS4_18smem_ptr_flag_bitsILi16EEENST_INS5_IJNSA_ILi8EEESG_EEENS5_IJSG_SB_EEEEEEEvNS4_8identityENS4_13SM90_TMA_LOADENS12_IS14_S16_NST_INS5_IJSG_S17_EEENS5_IJSB_SG_EEEEEEEvS1C_EENS_8epilogue10collective18CollectiveEpilogueINS1J_23Sm100TmaWarpSpecializedILi4ELi2ELi32ELb1ELb0EEEJSH_NS5_IJNST_ISF_SB_EENST_INSA_ILi32EEESB_EEEEESI_SJ_SI_SJ_NS1J_6fusion15FusionCallbacksIS1N_NS1S_17LinearCombinationISI_fSI_fLNS_15FloatRoundStyleE2EEESH_S1R_JEEENS4_5SM1004TMEM4LOAD26SM100_TMEM_LOAD_32dp32b32xES1D_NS12_INS13_ILi2ELi4ELi3EEES16_NST_INS5_IJS17_S1P_EEENS5_IJS1P_SB_EEEEEEENS4_39AutoVectorizingCopyWithAssumedAlignmentILi128EEENS4_14SM90_TMA_STOREES26_S28_S28_EEEvvEEEEvNT_6ParamsE) ;  /* 0xffffff5c02bc7950 */ /* 0x000fea0003c3ffff */
        .weak           $__internal_1_$__cuda_sm10x_tcgen05_guardrail_trap_phase_invalid_during_alloc
        .type           $__internal_1_$__cuda_sm10x_tcgen05_guardrail_trap_phase_invalid_during_alloc,@function
        .size           $__internal_1_$__cuda_sm10x_tcgen05_guardrail_trap_phase_invalid_during_alloc,($__internal_2_$__cuda_sm10x_tcgen05_guardrail_trap_unallocated_columns_being_dealloced - $__internal_1_$__cuda_sm10x_tcgen05_guardrail_trap_phase_invalid_during_alloc)
$__internal_1_$__cuda_sm10x_tcgen05_guardrail_trap_phase_invalid_during_alloc:
[----:B------:R-:W-:Y:S05]  /*a110*/  BPT.TRAP 0x1 ;  /* 0x000000040000795c */ /* 0x000fea0000300000 */
[----:B------:R-:W-:-:S04]  /*a120*/  MOV R5, 0x0 ;  /* 0x0000000000057802 */ /* 0x000fc80000000f00 */
[----:B------:R-:W-:Y:S05]  /*a130*/  RET.REL.NODEC R4 `(_ZN7cutlass13device_kernelINS_4gemm6kernel13GemmUniversalIN4cute5tupleIJiiiiEEENS1_10collective13CollectiveMmaINS1_35MainloopSm100TmaUmmaWarpSpecializedILi4ELi2ELi4ENS5_IJNS4_1CILi1EEENSA_ILi4EEESB_EEEEENS5_IJNSA_ILi128EEESF_NSA_ILi64EEEEEENS_6half_tENS5_IJlSB_lEEESI_NS5_IJSB_llEEENS4_8TiledMMAINS4_8MMA_AtomIJNS4_20SM100_MMA_F16BF16_SSISI_SI_fLi128ELi128ELNS4_4UMMA5MajorE0ELSP_1ELNSO_7ScaleInE0ELSQ_0EEEEEENS4_6LayoutINS5_IJSB_SB_SB_EEENS5_IJNSA_ILi0EEESV_SV_EEEEENS5_IJNS4_10UnderscoreESY_SY_EEEEENS4_23SM90_TMA_LOAD_MULTICASTENS4_14ComposedLayoutINS4_7SwizzleILi3ELi4ELi3EEENS4_18smem_ptr_flag_bitsILi16EEENST_INS5_IJNSA_ILi8EEESG_EEENS5_IJSG_SB_EEEEEEEvNS4_8identityENS4_13SM90_TMA_LOADENS12_IS14_S16_NST_INS5_IJSG_S17_EEENS5_IJSB_SG_EEEEEEEvS1C_EENS_8epilogue10collective18CollectiveEpilogueINS1J_23Sm100TmaWarpSpecializedILi4ELi2ELi32ELb1ELb0EEEJSH_NS5_IJNST_ISF_SB_EENST_INSA_ILi32EEESB_EEEEESI_SJ_SI_SJ_NS1J_6fusion15FusionCallbacksIS1N_NS1S_17LinearCombinationISI_fSI_fLNS_15FloatRoundStyleE2EEESH_S1R_JEEENS4_5SM1004TMEM4LOAD26SM100_TMEM_LOAD_32dp32b32xES1D_NS12_INS13_ILi2ELi4ELi3EEES16_NST_INS5_IJS17_S1P_EEENS5_IJS1P_SB_EEEEEEENS4_39AutoVectorizingCopyWithAssumedAlignmentILi128EEENS4_14SM90_TMA_STOREES26_S28_S28_EEEvvEEEEvNT_6ParamsE) ;  /* 0xffffff5c04b07950 */ /* 0x000fea0003c3ffff */
        .weak           $__internal_2_$__cuda_sm10x_tcgen05_guardrail_trap_unallocated_columns_being_dealloced
        .type           $__internal_2_$__cuda_sm10x_tcgen05_guardrail_trap_unallocated_columns_being_dealloced,@function
        .size           $__internal_2_$__cuda_sm10x_tcgen05_guardrail_trap_unallocated_columns_being_dealloced,(.L_x_183 - $__internal_2_$__cuda_sm10x_tcgen05_guardrail_trap_unallocated_columns_being_dealloced)
$__internal_2_$__cuda_sm10x_tcgen05_guardrail_trap_unallocated_columns_being_dealloced:
[----:B------:R-:W-:Y:S05]  /*a140*/  BPT.TRAP 0x1 ;  /* 0x000000040000795c */ /* 0x000fea0000300000 */
[----:B------:R-:W-:-:S04]  /*a150*/  HFMA2 R3, -RZ, RZ, 0, 0 ;  /* 0x00000000ff037431 */ /* 0x000fc800000001ff */
[----:B------:R-:W-:Y:S05]  /*a160*/  RET.REL.NODEC R2 `(_ZN7cutlass13device_kernelINS_4gemm6kernel13GemmUniversalIN4cute5tupleIJiiiiEEENS1_10collective13CollectiveMmaINS1_35MainloopSm100TmaUmmaWarpSpecializedILi4ELi2ELi4ENS5_IJNS4_1CILi1EEENSA_ILi4EEESB_EEEEENS5_IJNSA_ILi128EEESF_NSA_ILi64EEEEEENS_6half_tENS5_IJlSB_lEEESI_NS5_IJSB_llEEENS4_8TiledMMAINS4_8MMA_AtomIJNS4_20SM100_MMA_F16BF16_SSISI_SI_fLi128ELi128ELNS4_4UMMA5MajorE0ELSP_1ELNSO_7ScaleInE0ELSQ_0EEEEEENS4_6LayoutINS5_IJSB_SB_SB_EEENS5_IJNSA_ILi0EEESV_SV_EEEEENS5_IJNS4_10UnderscoreESY_SY_EEEEENS4_23SM90_TMA_LOAD_MULTICASTENS4_14ComposedLayoutINS4_7SwizzleILi3ELi4ELi3EEENS4_18smem_ptr_flag_bitsILi16EEENST_INS5_IJNSA_ILi8EEESG_EEENS5_IJSG_SB_EEEEEEEvNS4_8identityENS4_13SM90_TMA_LOADENS12_IS14_S16_NST_INS5_IJSG_S17_EEENS5_IJSB_SG_EEEEEEEvS1C_EENS_8epilogue10collective18CollectiveEpilogueINS1J_23Sm100TmaWarpSpecializedILi4ELi2ELi32ELb1ELb0EEEJSH_NS5_IJNST_ISF_SB_EENST_INSA_ILi32EEESB_EEEEESI_SJ_SI_SJ_NS1J_6fusion15FusionCallbacksIS1N_NS1S_17LinearCombinationISI_fSI_fLNS_15FloatRoundStyleE2EEESH_S1R_JEEENS4_5SM1004TMEM4LOAD26SM100_TMEM_LOAD_32dp32b32xES1D_NS12_INS13_ILi2ELi4ELi3EEES16_NST_INS5_IJS17_S1P_EEENS5_IJS1P_SB_EEEEEEENS4_39AutoVectorizingCopyWithAssumedAlignmentILi128EEENS4_14SM90_TMA_STOREES26_S28_S28_EEEvvEEEEvNT_6ParamsE) ;  /* 0xffffff5c02a47950 */ /* 0x000fea0003c3ffff */
.L_x_182:
[----:B------:R-:W-:-:S00]  /*a170*/  BRA `(.L_x_182) ;  /* 0xfffffffc00fc7947 */ /* 0x000fc0000383ffff */
[----:B------:R-:W-:-:S00]  /*a180*/  NOP ;  /* 0x0000000000007918 */ /* 0x000fc00000000000 */
[----:B------:R-:W-:-:S00]  /*a190*/  NOP ;  /* 0x0000000000007918 */ /* 0x000fc00000000000 */
[----:B------:R-:W-:-:S00]  /*a1a0*/  NOP ;  /* 0x0000000000007918 */ /* 0x000fc00000000000 */
[----:B------:R-:W-:-:S00]  /*a1b0*/  NOP ;  /* 0x0000000000007918 */ /* 0x000fc00000000000 */
[----:B------:R-:W-:-:S00]  /*a1c0*/  NOP ;  /* 0x0000000000007918 */ /* 0x000fc00000000000 */
[----:B------:R-:W-:-:S00]  /*a1d0*/  NOP ;  /* 0x0000000000007918 */ /* 0x000fc00000000000 */
[----:B------:R-:W-:-:S00]  /*a1e0*/  NOP ;  /* 0x0000000000007918 */ /* 0x000fc00000000000 */
[----:B------:R-:W-:-:S00]  /*a1f0*/  NOP ;  /* 0x0000000000007918 */ /* 0x000fc00000000000 */
.L_x_183:


//--------------------- .nv.global.init           --------------------------
	.section	.nv.global.init,"aw",@progbits
.nv.global.init:
	.type		$str$27,@object
	.size		$str$27,($str$28 - $str$27)
$str$27:
        /*0000*/ 	.byte	0x28, 0x61, 0x64, 0x64, 0x72, 0x65, 0x73, 0x73, 0x20, 0x26, 0x20, 0x6d, 0x61, 0x73, 0x6b, 0x29
        /*0010*/ 	.byte	0x20, 0x3d, 0x3d, 0x20, 0x30, 0x00
	.type		$str$28,@object
	.size		$str$28,($str$26 - $str$28)
$str$28:
        /*0016*/ 	.byte	0x2f, 0x74, 0x6d, 0x70, 0x2f, 0x63, 0x75, 0x74, 0x6c, 0x61, 0x73, 0x73, 0x5f, 0x73, 0x77, 0x65
        /*0026*/ 	.byte	0x65, 0x70, 0x5f, 0x73, 0x72, 0x63, 0x2f, 0x69, 0x6e, 0x63, 0x6c, 0x75, 0x64, 0x65, 0x2f, 0x63
        /*0036*/ 	.byte	0x75, 0x74, 0x65, 0x2f, 0x70, 0x6f, 0x69, 0x6e, 0x74, 0x65, 0x72, 0x5f, 0x66, 0x6c, 0x61, 0x67
        /*0046*/ 	.byte	0x67, 0x65, 0x64, 0x2e, 0x68, 0x70, 0x70, 0x00
	.type		$str$26,@object
	.size		$str$26,($str$25 - $str$26)
$str$26:
        /*004e*/ 	.byte	0x2f, 0x74, 0x6d, 0x70, 0x2f, 0x63, 0x75, 0x74, 0x6c, 0x61, 0x73, 0x73, 0x5f, 0x73, 0x77, 0x65
        /*005e*/ 	.byte	0x65, 0x70, 0x5f, 0x73, 0x72, 0x63, 0x2f, 0x69, 0x6e, 0x63, 0x6c, 0x75, 0x64, 0x65, 0x2f, 0x63
        /*006e*/ 	.byte	0x75, 0x74, 0x65, 0x2f, 0x61, 0x74, 0x6f, 0x6d, 0x2f, 0x63, 0x6f, 0x70, 0x79, 0x5f, 0x74, 0x72
        /*007e*/ 	.byte	0x61, 0x69, 0x74, 0x73, 0x5f, 0x73, 0x6d, 0x31, 0x30, 0x30, 0x2e, 0x68, 0x70, 0x70, 0x00
	.type		$str$25,@object
	.size		$str$25,(__unnamed_1 - $str$25)
$str$25:
        /*008d*/ 	.byte	0x28, 0x28, 0x75, 0x69, 0x6e, 0x74, 0x33, 0x32, 0x5f, 0x74, 0x28, 0x74, 0x68, 0x72, 0x65, 0x61
        /*009d*/ 	.byte	0x64, 0x49, 0x64, 0x78, 0x2e, 0x78, 0x29, 0x20, 0x2f, 0x20, 0x33, 0x32, 0x29, 0x20, 0x25, 0x20
        /*00ad*/ 	.byte	0x34, 0x29, 0x20, 0x3d, 0x3d, 0x20, 0x28, 0x28, 0x28, 0x74, 0x6d, 0x65, 0x6d, 0x5f, 0x61, 0x64
        /*00bd*/ 	.byte	0x64, 0x72, 0x20, 0x3e, 0x3e, 0x20, 0x31, 0x36, 0x29, 0x20, 0x2f, 0x20, 0x33, 0x32, 0x29, 0x20
        /*00cd*/ 	.byte	0x25, 0x20, 0x34, 0x29, 0x00
	.type		__unnamed_1,@object
	.size		__unnamed_1,(__unnamed_2 - __unnamed_1)
__unnamed_1:
        /*00d2*/ 	.byte	0x61, 0x75, 0x74, 0x6f, 0x20, 0x63, 0x75, 0x74, 0x65, 0x3a, 0x3a, 0x61, 0x73, 0x5f, 0x70, 0x6f
        /* <DEDUP_REMOVED lines=24> */
        /*0262*/ 	.byte	0x3e, 0x3e, 0x3e, 0x3e, 0x5d, 0x00
	.type		__unnamed_2,@object
	.size		__unnamed_2,(.L_2 - __unnamed_2)
__unnamed_2:
        /* <DEDUP_REMOVED lines=42> */
        /*0508*/ 	.byte	0x3e, 0x3e, 0x5d, 0x00
.L_2:


//--------------------- .nv.shared._ZN7cutlass13device_kernelINS_4gemm6kernel13GemmUniversalIN4cute5tupleIJiiiiEEENS1_10collective13CollectiveMmaINS1_35MainloopSm100TmaUmmaWarpSpecializedILi4ELi2ELi4ENS5_IJNS4_1CILi1EEENSA_ILi4EEESB_EEEEENS5_IJNSA_ILi128EEESF_NSA_ILi64EEEEEENS_6half_tENS5_IJlSB_lEEESI_NS5_IJSB_llEEENS4_8TiledMMAINS4_8MMA_AtomIJNS4_20SM100_MMA_F16BF16_SSISI_SI_fLi128ELi128ELNS4_4UMMA5MajorE0ELSP_1ELNSO_7ScaleInE0ELSQ_0EEEEEENS4_6LayoutINS5_IJSB_SB_SB_EEENS5_IJNSA_ILi0EEESV_SV_EEEEENS5_IJNS4_10UnderscoreESY_SY_EEEEENS4_23SM90_TMA_LOAD_MULTICASTENS4_14ComposedLayoutINS4_7SwizzleILi3ELi4ELi3EEENS4_18smem_ptr_flag_bitsILi16EEENST_INS5_IJNSA_ILi8EEESG_EEENS5_IJSG_SB_EEEEEEEvNS4_8identityENS4_13SM90_TMA_LOADENS12_IS14_S16_NST_INS5_IJSG_S17_EEENS5_IJSB_SG_EEEEEEEvS1C_EENS_8epilogue10collective18CollectiveEpilogueINS1J_23Sm100TmaWarpSpecializedILi4ELi2ELi32ELb1ELb0EEEJSH_NS5_IJNST_ISF_SB_EENST_INSA_ILi32EEESB_EEEEESI_SJ_SI_SJ_NS1J_6fusion15FusionCallbacksIS1N_NS1S_17LinearCombinationISI_fSI_fLNS_15FloatRoundStyleE2EEESH_S1R_JEEENS4_5SM1004TMEM4LOAD26SM100_TMEM_LOAD_32dp32b32xES1D_NS12_INS13_ILi2ELi4ELi3EEES16_NST_INS5_IJS17_S1P_EEENS5_IJS1P_SB_EEEEEEENS4_39AutoVectorizingCopyWithAssumedAlignmentILi128EEENS4_14SM90_TMA_STOREES26_S28_S28_EEEvvEEEEvNT_6ParamsE --------------------------
	.section	.nv.shared._ZN7cutlass13device_kernelINS_4gemm6kernel13GemmUniversalIN4cute5tupleIJiiiiEEENS1_10collective13CollectiveMmaINS1_35MainloopSm100TmaUmmaWarpSpecializedILi4ELi2ELi4ENS5_IJNS4_1CILi1EEENSA_ILi4EEESB_EEEEENS5_IJNSA_ILi128EEESF_NSA_ILi64EEEEEENS_6half_tENS5_IJlSB_lEEESI_NS5_IJSB_llEEENS4_8TiledMMAINS4_8MMA_AtomIJNS4_20SM100_MMA_F16BF16_SSISI_SI_fLi128ELi128ELNS4_4UMMA5MajorE0ELSP_1ELNSO_7ScaleInE0ELSQ_0EEEEEENS4_6LayoutINS5_IJSB_SB_SB_EEENS5_IJNSA_ILi0EEESV_SV_EEEEENS5_IJNS4_10UnderscoreESY_SY_EEEEENS4_23SM90_TMA_LOAD_MULTICASTENS4_14ComposedLayoutINS4_7SwizzleILi3ELi4ELi3EEENS4_18smem_ptr_flag_bitsILi16EEENST_INS5_IJNSA_ILi8EEESG_EEENS5_IJSG_SB_EEEEEEEvNS4_8identityENS4_13SM90_TMA_LOADENS12_IS14_S16_NST_INS5_IJSG_S17_EEENS5_IJSB_SG_EEEEEEEvS1C_EENS_8epilogue10collective18CollectiveEpilogueINS1J_23Sm100TmaWarpSpecializedILi4ELi2ELi32ELb1ELb0EEEJSH_NS5_IJNST_ISF_SB_EENST_INSA_ILi32EEESB_EEEEESI_SJ_SI_SJ_NS1J_6fusion15FusionCallbacksIS1N_NS1S_17LinearCombinationISI_fSI_fLNS_15FloatRoundStyleE2EEESH_S1R_JEEENS4_5SM1004TMEM4LOAD26SM100_TMEM_LOAD_32dp32b32xES1D_NS12_INS13_ILi2ELi4ELi3EEES16_NST_INS5_IJS17_S1P_EEENS5_IJS1P_SB_EEEEEEENS4_39AutoVectorizingCopyWithAssumedAlignmentILi128EEENS4_14SM90_TMA_STOREES26_S28_S28_EEEvvEEEEvNT_6ParamsE,"aw",@nobits
	.sectionflags	@""
	.align	16
	.zero		1024


//--------------------- .nv.shared.reserved.0     --------------------------
	.section	.nv.shared.reserved.0,"aw",@nobits
	.weak		__nv_reservedSMEM_offset_0_alias
	.size		__nv_reservedSMEM_offset_0_alias, 0, 64
	.other		__nv_reservedSMEM_offset_0_alias,@"STO_CUDA_RESERVED_SHARED STV_DEFAULT"
__nv_reservedSMEM_offset_0_alias:
	.zero		0
.nv.shared.reserved.0:
	.zero		64
	.weak		__nv_reservedSMEM_tcgen05_partition
	.type		__nv_reservedSMEM_tcgen05_partition,@object
	.size		__nv_reservedSMEM_tcgen05_partition,(.L_0 - __nv_reservedSMEM_tcgen05_partition)
__nv_reservedSMEM_tcgen05_partition:
	.zero		32
.L_0:


//--------------------- .nv.global                --------------------------
	.section	.nv.global,"aw",@nobits
.nv.global:
	.type		_ZN40_INTERNAL_b3e75e57_4_k_cu_02749fa2_315784cute1_E,@object
	.size		_ZN40_INTERNAL_b3e75e57_4_k_cu_02749fa2_315784cute1_E,(_ZN40_INTERNAL_b3e75e57_4_k_cu_02749fa2_315784cuda3std3__45__cpo6cbeginE - _ZN40_INTERNAL_b3e75e57_4_k_cu_02749fa2_315784cute1_E)
_ZN40_INTERNAL_b3e75e57_4_k_cu_02749fa2_315784cute1_E:
	.zero		1
	.type		_ZN40_INTERNAL_b3e75e57_4_k_cu_02749fa2_315784cuda3std3__45__cpo6cbeginE,@object
	.size		_ZN40_INTERNAL_b3e75e57_4_k_cu_02749fa2_315784cuda3std3__45__cpo6cbeginE,(_ZN40_INTERNAL_b3e75e57_4_k_cu_02749fa2_315784cuda3std3__48in_placeE - _ZN40_INTERNAL_b3e75e57_4_k_cu_02749fa2_315784cuda3std3__45__cpo6cbeginE)
_ZN40_INTERNAL_b3e75e57_4_k_cu_02749fa2_315784cuda3std3__45__cpo6cbeginE:
	.zero		1
	.type		_ZN40_INTERNAL_b3e75e57_4_k_cu_02749fa2_315784cuda3std3__48in_placeE,@object
	.size		_ZN40_INTERNAL_b3e75e57_4_k_cu_02749fa2_315784cuda3std3__48in_placeE,(_ZN40_INTERNAL_b3e75e57_4_k_cu_02749fa2_315784cuda3std6ranges3__45__cpo9iter_moveE - _ZN40_INTERNAL_b3e75e57_4_k_cu_02749fa2_315784cuda3std3__48in_placeE)
_ZN40_INTERNAL_b3e75e57_4_k_cu_02749fa2_315784cuda3std3__48in_placeE:
	.zero		1
	.type		_ZN40_INTERNAL_b3e75e57_4_k_cu_02749fa2_315784cuda3std6ranges3__45__cpo9iter_moveE,@object
	.size		_ZN40_INTERNAL_b3e75e57_4_k_cu_02749fa2_315784cuda3std6ranges3__45__cpo9iter_moveE,(_ZN40_INTERNAL_b3e75e57_4_k_cu_02749fa2_315784cuda3std3__45__cpo5beginE - _ZN40_INTERNAL_b3e75e57_4_k_cu_02749fa2_315784cuda3std6ranges3__45__cpo9iter_moveE)
_ZN40_INTERNAL_b3e75e57_4_k_cu_02749fa2_315784cuda3std6ranges3__45__cpo9iter_moveE:
	.zero		1
	.type		_ZN40_INTERNAL_b3e75e57_4_k_cu_02749fa2_315784cuda3std3__45__cpo5beginE,@object
	.size		_ZN40_INTERNAL_b3e75e57_4_k_cu_02749fa2_315784cuda3std3__45__cpo5beginE,(_ZN40_INTERNAL_b3e75e57_4_k_cu_02749fa2_315784cuda3std3__442_GLOBAL__N__b3e75e57_4_k_cu_02749fa2_315786ignoreE - _ZN40_INTERNAL_b3e75e57_4_k_cu_02749fa2_315784cuda3std3__45__cpo5beginE)
_ZN40_INTERNAL_b3e75e57_4_k_cu_02749fa2_315784cuda3std3__45__cpo5beginE:
	.zero		1
	.type		_ZN40_INTERNAL_b3e75e57_4_k_cu_02749fa2_315784cuda3std3__442_GLOBAL__N__b3e75e57_4_k_cu_02749fa2_315786ignoreE,@object
	.size		_ZN40_INTERNAL_b3e75e57_4_k_cu_02749fa2_315784cuda3std3__442_GLOBAL__N__b3e75e57_4_k_cu_02749fa2_315786ignoreE,(_ZN40_INTERNAL_b3e75e57_4_k_cu_02749fa2_315784cute7productE - _ZN40_INTERNAL_b3e75e57_4_k_cu_02749fa2_315784cuda3std3__442_GLOBAL__N__b3e75e57_4_k_cu_02749fa2_315786ignoreE)
_ZN40_INTERNAL_b3e75e57_4_k_cu_02749fa2_315784cuda3std3__442_GLOBAL__N__b3e75e57_4_k_cu_02749fa2_315786ignoreE:
	.zero		1
	.type		_ZN40_INTERNAL_b3e75e57_4_k_cu_02749fa2_315784cute7productE,@object
	.size		_ZN40_INTERNAL_b3e75e57_4_k_cu_02749fa2_315784cute7productE,(_ZN40_INTERNAL_b3e75e57_4_k_cu_02749fa2_315784cuda3std3__45__cpo3endE - _ZN40_INTERNAL_b3e75e57_4_k_cu_02749fa2_315784cute7productE)
_ZN40_INTERNAL_b3e75e57_4_k_cu_02749fa2_315784cute7productE:
	.zero		1
	.type		_ZN40_INTERNAL_b3e75e57_4_k_cu_02749fa2_315784cuda3std3__45__cpo3endE,@object
	.size		_ZN40_INTERNAL_b3e75e57_4_k_cu_02749fa2_315784cuda3std3__45__cpo3endE,(_ZN40_INTERNAL_b3e75e57_4_k_cu_02749fa2_315784cuda3std3__419piecewise_constructE - _ZN40_INTERNAL_b3e75e57_4_k_cu_02749fa2_315784cuda3std3__45__cpo3endE)
_ZN40_INTERNAL_b3e75e57_4_k_cu_02749fa2_315784cuda3std3__45__cpo3endE:
	.zero		1
	.type		_ZN40_INTERNAL_b3e75e57_4_k_cu_02749fa2_315784cuda3std3__419piecewise_constructE,@object
	.size		_ZN40_INTERNAL_b3e75e57_4_k_cu_02749fa2_315784cuda3std3__419piecewise_constructE,(_ZN40_INTERNAL_b3e75e57_4_k_cu_02749fa2_315784cuda3std3__45__cpo4cendE - _ZN40_INTERNAL_b3e75e57_4_k_cu_02749fa2_315784cuda3std3__419piecewise_constructE)
_ZN40_INTERNAL_b3e75e57_4_k_cu_02749fa2_315784cuda3std3__419piecewise_constructE:
	.zero		1
	.type		_ZN40_INTERNAL_b3e75e57_4_k_cu_02749fa2_315784cuda3std3__45__cpo4cendE,@object
	.size		_ZN40_INTERNAL_b3e75e57_4_k_cu_02749fa2_315784cuda3std3__45__cpo4cendE,(_ZN40_INTERNAL_b3e75e57_4_k_cu_02749fa2_315784cuda3std6ranges3__45__cpo4swapE - _ZN40_INTERNAL_b3e75e57_4_k_cu_02749fa2_315784cuda3std3__45__cpo4cendE)
_ZN40_INTERNAL_b3e75e57_4_k_cu_02749fa2_315784cuda3std3__45__cpo4cendE:
	.zero		1
	.type		_ZN40_INTERNAL_b3e75e57_4_k_cu_02749fa2_315784cuda3std6ranges3__45__cpo4swapE,@object
	.size		_ZN40_INTERNAL_b3e75e57_4_k_cu_02749fa2_315784cuda3std6ranges3__45__cpo4swapE,(.L_10 - _ZN40_INTERNAL_b3e75e57_4_k_cu_02749fa2_315784cuda3std6ranges3__45__cpo4swapE)
_ZN40_INTERNAL_b3e75e57_4_k_cu_02749fa2_315784cuda3std6ranges3__45__cpo4swapE:
	.zero		1
.L_10:


//--------------------- .nv.constant0._ZN7cutlass13device_kernelINS_4gemm6kernel13GemmUniversalIN4cute5tupleIJiiiiEEENS1_10collective13CollectiveMmaINS1_35MainloopSm100TmaUmmaWarpSpecializedILi4ELi2ELi4ENS5_IJNS4_1CILi1EEENSA_ILi4EEESB_EEEEENS5_IJNSA_ILi128EEESF_NSA_ILi64EEEEEENS_6half_tENS5_IJlSB_lEEESI_NS5_IJSB_llEEENS4_8TiledMMAINS4_8MMA_AtomIJNS4_20SM100_MMA_F16BF16_SSISI_SI_fLi128ELi128ELNS4_4UMMA5MajorE0ELSP_1ELNSO_7ScaleInE0ELSQ_0EEEEEENS4_6LayoutINS5_IJSB_SB_SB_EEENS5_IJNSA_ILi0EEESV_SV_EEEEENS5_IJNS4_10UnderscoreESY_SY_EEEEENS4_23SM90_TMA_LOAD_MULTICASTENS4_14ComposedLayoutINS4_7SwizzleILi3ELi4ELi3EEENS4_18smem_ptr_flag_bitsILi16EEENST_INS5_IJNSA_ILi8EEESG_EEENS5_IJSG_SB_EEEEEEEvNS4_8identityENS4_13SM90_TMA_LOADENS12_IS14_S16_NST_INS5_IJSG_S17_EEENS5_IJSB_SG_EEEEEEEvS1C_EENS_8epilogue10collective18CollectiveEpilogueINS1J_23Sm100TmaWarpSpecializedILi4ELi2ELi32ELb1ELb0EEEJSH_NS5_IJNST_ISF_SB_EENST_INSA_ILi32EEESB_EEEEESI_SJ_SI_SJ_NS1J_6fusion15FusionCallbacksIS1N_NS1S_17LinearCombinationISI_fSI_fLNS_15FloatRoundStyleE2EEESH_S1R_JEEENS4_5SM1004TMEM4LOAD26SM100_TMEM_LOAD_32dp32b32xES1D_NS12_INS13_ILi2ELi4ELi3EEES16_NST_INS5_IJS17_S1P_EEENS5_IJS1P_SB_EEEEEEENS4_39AutoVectorizingCopyWithAssumedAlignmentILi128EEENS4_14SM90_TMA_STOREES26_S28_S28_EEEvvEEEEvNT_6ParamsE --------------------------
	.section	.nv.constant0._ZN7cutlass13device_kernelINS_4gemm6kernel13GemmUniversalIN4cute5tupleIJiiiiEEENS1_10collective13CollectiveMmaINS1_35MainloopSm100TmaUmmaWarpSpecializedILi4ELi2ELi4ENS5_IJNS4_1CILi1EEENSA_ILi4EEESB_EEEEENS5_IJNSA_ILi128EEESF_NSA_ILi64EEEEEENS_6half_tENS5_IJlSB_lEEESI_NS5_IJSB_llEEENS4_8TiledMMAINS4_8MMA_AtomIJNS4_20SM100_MMA_F16BF16_SSISI_SI_fLi128ELi128ELNS4_4UMMA5MajorE0ELSP_1ELNSO_7ScaleInE0ELSQ_0EEEEEENS4_6LayoutINS5_IJSB_SB_SB_EEENS5_IJNSA_ILi0EEESV_SV_EEEEENS5_IJNS4_10UnderscoreESY_SY_EEEEENS4_23SM90_TMA_LOAD_MULTICASTENS4_14ComposedLayoutINS4_7SwizzleILi3ELi4ELi3EEENS4_18smem_ptr_flag_bitsILi16EEENST_INS5_IJNSA_ILi8EEESG_EEENS5_IJSG_SB_EEEEEEEvNS4_8identityENS4_13SM90_TMA_LOADENS12_IS14_S16_NST_INS5_IJSG_S17_EEENS5_IJSB_SG_EEEEEEEvS1C_EENS_8epilogue10collective18CollectiveEpilogueINS1J_23Sm100TmaWarpSpecializedILi4ELi2ELi32ELb1ELb0EEEJSH_NS5_IJNST_ISF_SB_EENST_INSA_ILi32EEESB_EEEEESI_SJ_SI_SJ_NS1J_6fusion15FusionCallbacksIS1N_NS1S_17LinearCombinationISI_fSI_fLNS_15FloatRoundStyleE2EEESH_S1R_JEEENS4_5SM1004TMEM4LOAD26SM100_TMEM_LOAD_32dp32b32xES1D_NS12_INS13_ILi2ELi4ELi3EEES16_NST_INS5_IJS17_S1P_EEENS5_IJS1P_SB_EEEEEEENS4_39AutoVectorizingCopyWithAssumedAlignmentILi128EEENS4_14SM90_TMA_STOREES26_S28_S28_EEEvvEEEEvNT_6ParamsE,"a",@progbits
	.sectionflags	@""
	.align	4
.nv.constant0._ZN7cutlass13device_kernelINS_4gemm6kernel13GemmUniversalIN4cute5tupleIJiiiiEEENS1_10collective13CollectiveMmaINS1_35MainloopSm100TmaUmmaWarpSpecializedILi4ELi2ELi4ENS5_IJNS4_1CILi1EEENSA_ILi4EEESB_EEEEENS5_IJNSA_ILi128EEESF_NSA_ILi64EEEEEENS_6half_tENS5_IJlSB_lEEESI_NS5_IJSB_llEEENS4_8TiledMMAINS4_8MMA_AtomIJNS4_20SM100_MMA_F16BF16_SSISI_SI_fLi128ELi128ELNS4_4UMMA5MajorE0ELSP_1ELNSO_7ScaleInE0ELSQ_0EEEEEENS4_6LayoutINS5_IJSB_SB_SB_EEENS5_IJNSA_ILi0EEESV_SV_EEEEENS5_IJNS4_10UnderscoreESY_SY_EEEEENS4_23SM90_TMA_LOAD_MULTICASTENS4_14ComposedLayoutINS4_7SwizzleILi3ELi4ELi3EEENS4_18smem_ptr_flag_bitsILi16EEENST_INS5_IJNSA_ILi8EEESG_EEENS5_IJSG_SB_EEEEEEEvNS4_8identityENS4_13SM90_TMA_LOADENS12_IS14_S16_NST_INS5_IJSG_S17_EEENS5_IJSB_SG_EEEEEEEvS1C_EENS_8epilogue10collective18CollectiveEpilogueINS1J_23Sm100TmaWarpSpecializedILi4ELi2ELi32ELb1ELb0EEEJSH_NS5_IJNST_ISF_SB_EENST_INSA_ILi32EEESB_EEEEESI_SJ_SI_SJ_NS1J_6fusion15FusionCallbacksIS1N_NS1S_17LinearCombinationISI_fSI_fLNS_15FloatRoundStyleE2EEESH_S1R_JEEENS4_5SM1004TMEM4LOAD26SM100_TMEM_LOAD_32dp32b32xES1D_NS12_INS13_ILi2ELi4ELi3EEES16_NST_INS5_IJS17_S1P_EEENS5_IJS1P_SB_EEEEEEENS4_39AutoVectorizingCopyWithAssumedAlignmentILi128EEENS4_14SM90_TMA_STOREES26_S28_S28_EEEvvEEEEvNT_6ParamsE:
	.zero		2944


//--------------------- SYMBOLS --------------------------

	.type		.nv.reservedSmem.offset0,@object
	.size		.nv.reservedSmem.offset0,0x4
	.type		.nv.reservedSmem.cap,@object
	.size		.nv.reservedSmem.cap,0x4
	.type		__assertfail,@function
